def attn_fwd(
    Q,
    K,
    V,
    Out,
    Lse,
    sm_scale,
    stride_qz,
    stride_qh,
    stride_qm,
    stride_qk,
    stride_kz,
    stride_kh,
    stride_kn,
    stride_kk,
    stride_vz,
    stride_vh,
    stride_vn,
    stride_vk,
    stride_oz,
    stride_oh,
    stride_om,
    stride_ok,
    seqlen_q,
    seqlen_k,
    BLOCK_M: tl.constexpr,
    BLOCK_N: tl.constexpr,
    HEAD_DIM: tl.constexpr,
    CAUSAL: tl.constexpr,
):
    start_m = tl.program_id(0)
    off_hz = tl.program_id(1)
    q_off = off_hz * stride_qh
    k_off = off_hz * stride_kh
    v_off = off_hz * stride_vh
    offs_m = start_m * BLOCK_M + tl.arange(0, BLOCK_M)
    offs_d = tl.arange(0, HEAD_DIM)
    offs_n = tl.arange(0, BLOCK_N)
    q_ptrs = Q + q_off + offs_m[:, None] * stride_qm + offs_d[None, :] * stride_qk
    k_ptrs = K + k_off + offs_d[:, None] * stride_kk + offs_n[None, :] * stride_kn
    v_ptrs = V + v_off + offs_n[:, None] * stride_vn + offs_d[None, :] * stride_vk
    m_i = tl.full([BLOCK_M], float("-inf"), dtype=tl.float32)
    l_i = tl.zeros([BLOCK_M], dtype=tl.float32) + 1.0
    acc = tl.zeros([BLOCK_M, HEAD_DIM], dtype=tl.float32)
    q = tl.load(q_ptrs)
    acc, l_i, m_i = _attn_fwd_inner(
        acc,
        l_i,
        m_i,
        q,
        k_ptrs,
        v_ptrs,
        sm_scale,
        stride_kn,
        stride_vn,
        start_m,
        seqlen_k,
        BLOCK_M,
        BLOCK_N,
        HEAD_DIM,
        CAUSAL,
    )
    acc = acc / l_i[:, None]
    lse = m_i + tl.math.log2(l_i) / 1.4426950408889634
    o_ptrs = (
        Out
        + off_hz * stride_oh
        + offs_m[:, None] * stride_om
        + offs_d[None, :] * stride_ok
    )
    tl.store(o_ptrs, acc.to(Out.dtype.element_ty))
    tl.store(Lse + off_hz * seqlen_q + offs_m, lse)

# config = {"BLOCK_M": 64, "BLOCK_N": 64, "HEAD_DIM": 128, "arch": "sm_100", "causal": true, "dtype": "fp8e4m3", "num_stages": 2, "num_warps": 8}
# arch = sm_100


// ===== COMPILED SASS (sm_100a) =====

	.target	sm_100a

	.elftype	@"ET_EXEC"


//--------------------- .note.nv.tkinfo           --------------------------
	.section	.note.nv.tkinfo,"",@"SHT_NOTE"
	.sectionflags	@"SHF_NOTE_NV_TKINFO"
	.tkinfo
        /*0018*/ 	.word	0x00000081
        /*0030*/ 	.string	""
        /*0030*/ 	.string	"ptxas-blackwell"
        /*0030*/ 	.string	"Cuda compilation tools, release 12.9, V12.9.86"
        /*0030*/ 	.string	"Build cuda_12.9.r12.9/compiler.36037853_0"
        /*0030*/ 	.string	"-v  -suppress-debug-info  -lineinfo  -arch sm_100a "



//--------------------- .note.nv.cuver            --------------------------
	.section	.note.nv.cuver,"",@"SHT_NOTE"
	.sectionflags	@"SHF_NOTE_NV_CUVER"
        /*0018*/ 	.short	0x0001
        /*001a*/ 	.short	0x0064
        /*001c*/ 	.short	0x0001
        /*001e*/ 	.short	0x0000
        /*0020*/ 	.short	0x0001
        /*0022*/ 	.short	0x0000


//--------------------- .nv.info                  --------------------------
	.section	.nv.info,"",@"SHT_CUDA_INFO"
	.align	4


	//----- nvinfo : EIATTR_REGCOUNT
	.align		4
        /*0000*/ 	.byte	0x04, 0x2f
        /*0002*/ 	.short	(.L_5 - .L_4)
	.align		4
.L_4:
        /*0004*/ 	.word	index@(attn_fwd)
        /*0008*/ 	.word	0x000000e4


	//----- nvinfo : EIATTR_FRAME_SIZE
	.align		4
.L_5:
        /*000c*/ 	.byte	0x04, 0x11
        /*000e*/ 	.short	(.L_7 - .L_6)
	.align		4
.L_6:
        /*0010*/ 	.word	index@($__internal_2_$__cuda_sm10x_tcgen05_guardrail_trap_unallocated_columns_being_dealloced)
        /*0014*/ 	.word	0x00000000


	//----- nvinfo : EIATTR_FRAME_SIZE
	.align		4
.L_7:
        /*0018*/ 	.byte	0x04, 0x11
        /*001a*/ 	.short	(.L_9 - .L_8)
	.align		4
.L_8:
        /*001c*/ 	.word	index@($__internal_1_$__cuda_sm10x_tcgen05_guardrail_trap_phase_invalid_during_alloc)
        /*0020*/ 	.word	0x00000000


	//----- nvinfo : EIATTR_FRAME_SIZE
	.align		4
.L_9:
        /*0024*/ 	.byte	0x04, 0x11
        /*0026*/ 	.short	(.L_11 - .L_10)
	.align		4
.L_10:
        /*0028*/ 	.word	index@($__internal_0_$__cuda_sm10x_tcgen05_guardrail_trap_col_being_dealloced_not_returned_by_alloc)
        /*002c*/ 	.word	0x00000000


	//----- nvinfo : EIATTR_FRAME_SIZE
	.align		4
.L_11:
        /*0030*/ 	.byte	0x04, 0x11
        /*0032*/ 	.short	(.L_13 - .L_12)
	.align		4
.L_12:
        /*0034*/ 	.word	index@(attn_fwd)
        /*0038*/ 	.word	0x00000000


	//----- nvinfo : EIATTR_MIN_STACK_SIZE
	.align		4
.L_13:
        /*003c*/ 	.byte	0x04, 0x12
        /*003e*/ 	.short	(.L_15 - .L_14)
	.align		4
.L_14:
        /*0040*/ 	.word	index@(attn_fwd)
        /*0044*/ 	.word	0x00000000
.L_15:


//--------------------- .nv.info.attn_fwd         --------------------------
	.section	.nv.info.attn_fwd,"",@"SHT_CUDA_INFO"
	.sectionflags	@""
	.align	4


	//----- nvinfo : EIATTR_CUDA_API_VERSION
	.align		4
        /*0000*/ 	.byte	0x04, 0x37
        /*0002*/ 	.short	(.L_17 - .L_16)
.L_16:
        /*0004*/ 	.word	0x00000081


	//----- nvinfo : EIATTR_KPARAM_INFO
	.align		4
.L_17:
        /*0008*/ 	.byte	0x04, 0x17
        /*000a*/ 	.short	(.L_19 - .L_18)
.L_18:
        /*000c*/ 	.word	0x00000000
        /*0010*/ 	.short	0x0019
        /*0012*/ 	.short	0x0080
        /*0014*/ 	.byte	0x00, 0xf4, 0x21, 0x00


	//----- nvinfo : EIATTR_KPARAM_INFO
	.align		4
.L_19:
        /*0018*/ 	.byte	0x04, 0x17
        /*001a*/ 	.short	(.L_21 - .L_20)
.L_20:
        /*001c*/ 	.word	0x00000000
        /*0020*/ 	.short	0x0018
        /*0022*/ 	.short	0x0078
        /*0024*/ 	.byte	0x00, 0xf4, 0x21, 0x00


	//----- nvinfo : EIATTR_KPARAM_INFO
	.align		4
.L_21:
        /*0028*/ 	.byte	0x04, 0x17
        /*002a*/ 	.short	(.L_23 - .L_22)
.L_22:
        /*002c*/ 	.word	0x00000000
        /*0030*/ 	.short	0x0017
        /*0032*/ 	.short	0x0070
        /*0034*/ 	.byte	0x00, 0xf0, 0x11, 0x00


	//----- nvinfo : EIATTR_KPARAM_INFO
	.align		4
.L_23:
        /*0038*/ 	.byte	0x04, 0x17
        /*003a*/ 	.short	(.L_25 - .L_24)
.L_24:
        /*003c*/ 	.word	0x00000000
        /*0040*/ 	.short	0x0016
        /*0042*/ 	.short	0x006c
        /*0044*/ 	.byte	0x00, 0xf0, 0x11, 0x00


	//----- nvinfo : EIATTR_KPARAM_INFO
	.align		4
.L_25:
        /*0048*/ 	.byte	0x04, 0x17
        /*004a*/ 	.short	(.L_27 - .L_26)
.L_26:
        /*004c*/ 	.word	0x00000000
        /*0050*/ 	.short	0x0015
        /*0052*/ 	.short	0x0068
        /*0054*/ 	.byte	0x00, 0xf0, 0x11, 0x00


	//----- nvinfo : EIATTR_KPARAM_INFO
	.align		4
.L_27:
        /*0058*/ 	.byte	0x04, 0x17
        /*005a*/ 	.short	(.L_29 - .L_28)
.L_28:
        /*005c*/ 	.word	0x00000000
        /*0060*/ 	.short	0x0014
        /*0062*/ 	.short	0x0064
        /*0064*/ 	.byte	0x00, 0xf0, 0x11, 0x00


	//----- nvinfo : EIATTR_KPARAM_INFO
	.align		4
.L_29:
        /*0068*/ 	.byte	0x04, 0x17
        /*006a*/ 	.short	(.L_31 - .L_30)
.L_30:
        /*006c*/ 	.word	0x00000000
        /*0070*/ 	.short	0x0013
        /*0072*/ 	.short	0x0060
        /*0074*/ 	.byte	0x00, 0xf0, 0x11, 0x00


	//----- nvinfo : EIATTR_KPARAM_INFO
	.align		4
.L_31:
        /*0078*/ 	.byte	0x04, 0x17
        /*007a*/ 	.short	(.L_33 - .L_32)
.L_32:
        /*007c*/ 	.word	0x00000000
        /*0080*/ 	.short	0x0012
        /*0082*/ 	.short	0x005c
        /*0084*/ 	.byte	0x00, 0xf0, 0x11, 0x00


	//----- nvinfo : EIATTR_KPARAM_INFO
	.align		4
.L_33:
        /*0088*/ 	.byte	0x04, 0x17
        /*008a*/ 	.short	(.L_35 - .L_34)
.L_34:
        /*008c*/ 	.word	0x00000000
        /*0090*/ 	.short	0x0011
        /*0092*/ 	.short	0x0058
        /*0094*/ 	.byte	0x00, 0xf0, 0x11, 0x00


	//----- nvinfo : EIATTR_KPARAM_INFO
	.align		4
.L_35:
        /*0098*/ 	.byte	0x04, 0x17
        /*009a*/ 	.short	(.L_37 - .L_36)
.L_36:
        /*009c*/ 	.word	0x00000000
        /*00a0*/ 	.short	0x0010
        /*00a2*/ 	.short	0x0054
        /*00a4*/ 	.byte	0x00, 0xf0, 0x11, 0x00


	//----- nvinfo : EIATTR_KPARAM_INFO
	.align		4
.L_37:
        /*00a8*/ 	.byte	0x04, 0x17
        /*00aa*/ 	.short	(.L_39 - .L_38)
.L_38:
        /*00ac*/ 	.word	0x00000000
        /*00b0*/ 	.short	0x000f
        /*00b2*/ 	.short	0x0050
        /*00b4*/ 	.byte	0x00, 0xf0, 0x11, 0x00


	//----- nvinfo : EIATTR_KPARAM_INFO
	.align		4
.L_39:
        /*00b8*/ 	.byte	0x04, 0x17
        /*00ba*/ 	.short	(.L_41 - .L_40)
.L_40:
        /*00bc*/ 	.word	0x00000000
        /*00c0*/ 	.short	0x000e
        /*00c2*/ 	.short	0x004c
        /*00c4*/ 	.byte	0x00, 0xf0, 0x11, 0x00


	//----- nvinfo : EIATTR_KPARAM_INFO
	.align		4
.L_41:
        /*00c8*/ 	.byte	0x04, 0x17
        /*00ca*/ 	.short	(.L_43 - .L_42)
.L_42:
        /*00cc*/ 	.word	0x00000000
        /*00d0*/ 	.short	0x000d
        /*00d2*/ 	.short	0x0048
        /*00d4*/ 	.byte	0x00, 0xf0, 0x11, 0x00


	//----- nvinfo : EIATTR_KPARAM_INFO
	.align		4
.L_43:
        /*00d8*/ 	.byte	0x04, 0x17
        /*00da*/ 	.short	(.L_45 - .L_44)
.L_44:
        /*00dc*/ 	.word	0x00000000
        /*00e0*/ 	.short	0x000c
        /*00e2*/ 	.short	0x0044
        /*00e4*/ 	.byte	0x00, 0xf0, 0x11, 0x00


	//----- nvinfo : EIATTR_KPARAM_INFO
	.align		4
.L_45:
        /*00e8*/ 	.byte	0x04, 0x17
        /*00ea*/ 	.short	(.L_47 - .L_46)
.L_46:
        /*00ec*/ 	.word	0x00000000
        /*00f0*/ 	.short	0x000b
        /*00f2*/ 	.short	0x0040
        /*00f4*/ 	.byte	0x00, 0xf0, 0x11, 0x00


	//----- nvinfo : EIATTR_KPARAM_INFO
	.align		4
.L_47:
        /*00f8*/ 	.byte	0x04, 0x17
        /*00fa*/ 	.short	(.L_49 - .L_48)
.L_48:
        /*00fc*/ 	.word	0x00000000
        /*0100*/ 	.short	0x000a
        /*0102*/ 	.short	0x003c
        /*0104*/ 	.byte	0x00, 0xf0, 0x11, 0x00


	//----- nvinfo : EIATTR_KPARAM_INFO
	.align		4
.L_49:
        /*0108*/ 	.byte	0x04, 0x17
        /*010a*/ 	.short	(.L_51 - .L_50)
.L_50:
        /*010c*/ 	.word	0x00000000
        /*0110*/ 	.short	0x0009
        /*0112*/ 	.short	0x0038
        /*0114*/ 	.byte	0x00, 0xf0, 0x11, 0x00


	//----- nvinfo : EIATTR_KPARAM_INFO
	.align		4
.L_51:
        /*0118*/ 	.byte	0x04, 0x17
        /*011a*/ 	.short	(.L_53 - .L_52)
.L_52:
        /*011c*/ 	.word	0x00000000
        /*0120*/ 	.short	0x0008
        /*0122*/ 	.short	0x0034
        /*0124*/ 	.byte	0x00, 0xf0, 0x11, 0x00


	//----- nvinfo : EIATTR_KPARAM_INFO
	.align		4
.L_53:
        /*0128*/ 	.byte	0x04, 0x17
        /*012a*/ 	.short	(.L_55 - .L_54)
.L_54:
        /*012c*/ 	.word	0x00000000
        /*0130*/ 	.short	0x0007
        /*0132*/ 	.short	0x0030
        /*0134*/ 	.byte	0x00, 0xf0, 0x11, 0x00


	//----- nvinfo : EIATTR_KPARAM_INFO
	.align		4
.L_55:
        /*0138*/ 	.byte	0x04, 0x17
        /*013a*/ 	.short	(.L_57 - .L_56)
.L_56:
        /*013c*/ 	.word	0x00000000
        /*0140*/ 	.short	0x0006
        /*0142*/ 	.short	0x002c
        /*0144*/ 	.byte	0x00, 0xf0, 0x11, 0x00


	//----- nvinfo : EIATTR_KPARAM_INFO
	.align		4
.L_57:
        /*0148*/ 	.byte	0x04, 0x17
        /*014a*/ 	.short	(.L_59 - .L_58)
.L_58:
        /*014c*/ 	.word	0x00000000
        /*0150*/ 	.short	0x0005
        /*0152*/ 	.short	0x0028
        /*0154*/ 	.byte	0x00, 0xf0, 0x11, 0x00


	//----- nvinfo : EIATTR_KPARAM_INFO
	.align		4
.L_59:
        /*0158*/ 	.byte	0x04, 0x17
        /*015a*/ 	.short	(.L_61 - .L_60)
.L_60:
        /*015c*/ 	.word	0x00000000
        /*0160*/ 	.short	0x0004
        /*0162*/ 	.short	0x0020
        /*0164*/ 	.byte	0x00, 0xf4, 0x21, 0x00


	//----- nvinfo : EIATTR_KPARAM_INFO
	.align		4
.L_61:
        /*0168*/ 	.byte	0x04, 0x17
        /*016a*/ 	.short	(.L_63 - .L_62)
.L_62:
        /*016c*/ 	.word	0x00000000
        /*0170*/ 	.short	0x0003
        /*0172*/ 	.short	0x0018
        /*0174*/ 	.byte	0x00, 0xf4, 0x21, 0x00


	//----- nvinfo : EIATTR_KPARAM_INFO
	.align		4
.L_63:
        /*0178*/ 	.byte	0x04, 0x17
        /*017a*/ 	.short	(.L_65 - .L_64)
.L_64:
        /*017c*/ 	.word	0x00000000
        /*0180*/ 	.short	0x0002
        /*0182*/ 	.short	0x0010
        /*0184*/ 	.byte	0x00, 0xf4, 0x21, 0x00


	//----- nvinfo : EIATTR_KPARAM_INFO
	.align		4
.L_65:
        /*0188*/ 	.byte	0x04, 0x17
        /*018a*/ 	.short	(.L_67 - .L_66)
.L_66:
        /*018c*/ 	.word	0x00000000
        /*0190*/ 	.short	0x0001
        /*0192*/ 	.short	0x0008
        /*0194*/ 	.byte	0x00, 0xf4, 0x21, 0x00


	//----- nvinfo : EIATTR_KPARAM_INFO
	.align		4
.L_67:
        /*0198*/ 	.byte	0x04, 0x17
        /*019a*/ 	.short	(.L_69 - .L_68)
.L_68:
        /*019c*/ 	.word	0x00000000
        /*01a0*/ 	.short	0x0000
        /*01a2*/ 	.short	0x0000
        /*01a4*/ 	.byte	0x00, 0xf4, 0x21, 0x00


	//----- nvinfo : EIATTR_AT_ENTRY_FRAGMENTS
	.align		4
.L_69:
        /*01a8*/ 	.byte	0x04, 0x4f
        /*01aa*/ 	.short	(.L_71 - .L_70)


	//   ....[0]....
.L_70:
        /*01ac*/ 	.word	0x00000004


	//----- nvinfo : EIATTR_RESERVED_SMEM_USED
	.align		4
.L_71:
        /*01b0*/ 	.byte	0x01, 0x41
	.zero		2


	//----- nvinfo : EIATTR_SPARSE_MMA_MASK
	.align		4
        /*01b4*/ 	.byte	0x03, 0x50
        /*01b6*/ 	.short	0x0000


	//----- nvinfo : EIATTR_TCGEN05_1CTA_USED
	.align		4
        /*01b8*/ 	.byte	0x01, 0x51
	.zero		2


	//----- nvinfo : EIATTR_MAXREG_COUNT
	.align		4
        /*01bc*/ 	.byte	0x03, 0x1b
        /*01be*/ 	.short	0x00ff


	//----- nvinfo : EIATTR_NUM_BARRIERS
	.align		4
        /*01c0*/ 	.byte	0x02, 0x4c
        /*01c2*/ 	.byte	0x01
	.zero		1


	//----- nvinfo : EIATTR_INT_WARP_WIDE_INSTR_OFFSETS
	.align		4
        /*01c4*/ 	.byte	0x04, 0x31
        /*01c6*/ 	.short	(.L_73 - .L_72)


	//   ....[0]....
.L_72:
        /*01c8*/ 	.word	0x000015b0


	//   ....[1]....
        /*01cc*/ 	.word	0x000015c0


	//   ....[2]....
        /*01d0*/ 	.word	0x00001c60


	//   ....[3]....
        /*01d4*/ 	.word	0x00001ce0


	//   ....[4]....
        /*01d8*/ 	.word	0x00004850


	//   ....[5]....
        /*01dc*/ 	.word	0x00008470


	//   ....[6]....
        /*01e0*/ 	.word	0x000084c0


	//----- nvinfo : EIATTR_COOP_GROUP_MASK_REGIDS
	.align		4
.L_73:
        /*01e4*/ 	.byte	0x04, 0x29
        /*01e6*/ 	.short	(.L_75 - .L_74)


	//   ....[0]....
.L_74:
        /*01e8*/ 	.word	0xffffffff


	//   ....[1]....
        /*01ec*/ 	.word	0xffffffff


	//   ....[2]....
        /*01f0*/ 	.word	0xffffffff


	//   ....[3]....
        /*01f4*/ 	.word	0xffffffff


	//   ....[4]....
        /*01f8*/ 	.word	0xffffffff


	//   ....[5]....
        /*01fc*/ 	.word	0xffffffff


	//   ....[6]....
        /*0200*/ 	.word	0xffffffff


	//   ....[7]....
        /*0204*/ 	.word	0xffffffff


	//   ....[8]....
        /*0208*/ 	.word	0xffffffff


	//   ....[9]....
        /*020c*/ 	.word	0xffffffff


	//   ....[10]....
        /*0210*/ 	.word	0xffffffff


	//   ....[11]....
        /*0214*/ 	.word	0xffffffff


	//----- nvinfo : EIATTR_COOP_GROUP_INSTR_OFFSETS
	.align		4
.L_75:
        /*0218*/ 	.byte	0x04, 0x28
        /*021a*/ 	.short	(.L_77 - .L_76)


	//   ....[0]....
.L_76:
        /*021c*/ 	.word	0x00000060


	//   ....[1]....
        /*0220*/ 	.word	0x00000320


	//   ....[2]....
        /*0224*/ 	.word	0x000027c0


	//   ....[3]....
        /*0228*/ 	.word	0x000028c0


	//   ....[4]....
        /*022c*/ 	.word	0x00002d10


	//   ....[5]....
        /*0230*/ 	.word	0x00002fa0


	//   ....[6]....
        /*0234*/ 	.word	0x00005370


	//   ....[7]....
        /*0238*/ 	.word	0x000053c0


	//   ....[8]....
        /*023c*/ 	.word	0x00005810


	//   ....[9]....
        /*0240*/ 	.word	0x00005880


	//   ....[10]....
        /*0244*/ 	.word	0x00008300


	//   ....[11]....
        /*0248*/ 	.word	0x00008570


	//----- nvinfo : EIATTR_VRC_CTA_INIT_COUNT
	.align		4
.L_77:
        /*024c*/ 	.byte	0x02, 0x4a
        /*024e*/ 	.byte	0x80
	.zero		1


	//----- nvinfo : EIATTR_MBARRIER_INSTR_OFFSETS
	.align		4
        /*0250*/ 	.byte	0x04, 0x39
        /*0252*/ 	.short	(.L_79 - .L_78)


	//   ....[0]....
.L_78:
        /*0254*/ 	.word	0x00001840
        /*0258*/ 	.word	0x000000ff
        /*025c*/ 	.word	0x00000000
        /*0260*/ 	.short	0x0100
        /*0262*/ 	.byte	0x0e
	.zero		1


	//   ....[1]....
        /*0264*/ 	.word	0x00001cd0
        /*0268*/ 	.word	0x000000ff
        /*026c*/ 	.word	0x00009008
        /*0270*/ 	.short	0x0100
        /*0272*/ 	.byte	0x11
	.zero		1


	//   ....[2]....
        /*0274*/ 	.word	0x00001f60
        /*0278*/ 	.word	0x000000ff
        /*027c*/ 	.word	0x00004000
        /*0280*/ 	.short	0x0100
        /*0282*/ 	.byte	0x11
	.zero		1


	//   ....[3]....
        /*0284*/ 	.word	0x000021b0
        /*0288*/ 	.word	0x000000ff
        /*028c*/ 	.word	0x00004000
        /*0290*/ 	.short	0x010a
        /*0292*/ 	.byte	0x11
	.zero		1


	//   ....[4]....
        /*0294*/ 	.word	0x00002340
        /*0298*/ 	.word	0x000000ff
        /*029c*/ 	.word	0x00004000
        /*02a0*/ 	.short	0x0108
        /*02a2*/ 	.byte	0x11
	.zero		1


	//   ....[5]....
        /*02a4*/ 	.word	0x00004a90
        /*02a8*/ 	.word	0x000000ff
        /*02ac*/ 	.word	0x00009010
        /*02b0*/ 	.short	0x0100
        /*02b2*/ 	.byte	0x11
	.zero		1


	//   ....[6]....
        /*02b4*/ 	.word	0x00004c00
        /*02b8*/ 	.word	0x000000ff
        /*02bc*/ 	.word	0x00009010
        /*02c0*/ 	.short	0x010a
        /*02c2*/ 	.byte	0x11
	.zero		1


	//   ....[7]....
        /*02c4*/ 	.word	0x00004dd0
        /*02c8*/ 	.word	0x000000ff
        /*02cc*/ 	.word	0x00009010
        /*02d0*/ 	.short	0x0108
        /*02d2*/ 	.byte	0x11
	.zero		1


	//   ....[8]....
        /*02d4*/ 	.word	0x000058f0
        /*02d8*/ 	.word	0x000000ff
        /*02dc*/ 	.word	0x00000000
        /*02e0*/ 	.short	0x010a
        /*02e2*/ 	.byte	0x0e
	.zero		1


	//   ....[9]....
        /*02e4*/ 	.word	0x00006700
        /*02e8*/ 	.word	0x000000ff
        /*02ec*/ 	.word	0x00000000
        /*02f0*/ 	.short	0x010a
        /*02f2*/ 	.byte	0x0e
	.zero		1


	//   ....[10]....
        /*02f4*/ 	.word	0x00006880
        /*02f8*/ 	.word	0x000000ff
        /*02fc*/ 	.word	0x00009000
        /*0300*/ 	.short	0x0108
        /*0302*/ 	.byte	0x11
	.zero		1


	//   ....[11]....
        /*0304*/ 	.word	0x00006900
        /*0308*/ 	.word	0x000000ff
        /*030c*/ 	.word	0x00009008
        /*0310*/ 	.short	0x0108
        /*0312*/ 	.byte	0x11
	.zero		1


	//   ....[12]....
        /*0314*/ 	.word	0x00008590
        /*0318*/ 	.word	0x000000ff
        /*031c*/ 	.word	0x00004000
        /*0320*/ 	.short	0x010a
        /*0322*/ 	.byte	0x11
	.zero		1


	//   ....[13]....
        /*0324*/ 	.word	0x000085c0
        /*0328*/ 	.word	0x000000ff
        /*032c*/ 	.word	0x00009010
        /*0330*/ 	.short	0x010a
        /*0332*/ 	.byte	0x11
	.zero		1


	//   ....[14]....
        /*0334*/ 	.word	0x000085f0
        /*0338*/ 	.word	0x000000ff
        /*033c*/ 	.word	0x00000000
        /*0340*/ 	.short	0x010a
        /*0342*/ 	.byte	0x0e
	.zero		1


	//   ....[15]....
        /*0344*/ 	.word	0x00008620
        /*0348*/ 	.word	0x000000ff
        /*034c*/ 	.word	0x00000000
        /*0350*/ 	.short	0x010a
        /*0352*/ 	.byte	0x0e
	.zero		1


	//----- nvinfo : EIATTR_NUM_MBARRIERS
	.align		4
.L_79:
        /*0354*/ 	.byte	0x03, 0x38
        /*0356*/ 	.short	0xffff


	//----- nvinfo : EIATTR_EXIT_INSTR_OFFSETS
	.align		4
        /*0358*/ 	.byte	0x04, 0x1c
        /*035a*/ 	.short	(.L_81 - .L_80)


	//   ....[0]....
.L_80:
        /*035c*/ 	.word	0x00008580


	//----- nvinfo : EIATTR_REQNTID
	.align		4
.L_81:
        /*0360*/ 	.byte	0x04, 0x10
        /*0362*/ 	.short	(.L_83 - .L_82)
.L_82:
        /*0364*/ 	.word	0x00000100
        /*0368*/ 	.word	0x00000001
        /*036c*/ 	.word	0x00000001


	//----- nvinfo : EIATTR_CRS_STACK_SIZE
	.align		4
.L_83:
        /*0370*/ 	.byte	0x04, 0x1e
        /*0372*/ 	.short	(.L_85 - .L_84)
.L_84:
        /*0374*/ 	.word	0x00000000


	//----- nvinfo : EIATTR_CBANK_PARAM_SIZE
	.align		4
.L_85:
        /*0378*/ 	.byte	0x03, 0x19
        /*037a*/ 	.short	0x0088


	//----- nvinfo : EIATTR_PARAM_CBANK
	.align		4
        /*037c*/ 	.byte	0x04, 0x0a
        /*037e*/ 	.short	(.L_87 - .L_86)
	.align		4
.L_86:
        /*0380*/ 	.word	index@(.nv.constant0.attn_fwd)
        /*0384*/ 	.short	0x0380
        /*0386*/ 	.short	0x0088


	//----- nvinfo : EIATTR_SW_WAR
	.align		4
.L_87:
        /*0388*/ 	.byte	0x04, 0x36
        /*038a*/ 	.short	(.L_89 - .L_88)
.L_88:
        /*038c*/ 	.word	0x00000008
.L_89:


//--------------------- .nv.compat                --------------------------
	.section	.nv.compat,"",@"SHT_CUDA_COMPAT_INFO"
	.align	4
        /*0000*/ 	.byte	0x02, 0x02, 0x02, 0x00, 0x02, 0x05, 0x05, 0x00, 0x02, 0x03, 0x00, 0x00, 0x02, 0x06, 0x01, 0x00


//--------------------- .nv.callgraph             --------------------------
	.section	.nv.callgraph,"",@"SHT_CUDA_CALLGRAPH"
	.align	4
	.sectionentsize	8
	.align		4
        /*0000*/ 	.word	0x00000000
	.align		4
        /*0004*/ 	.word	0xffffffff
	.align		4
        /*0008*/ 	.word	0x00000000
	.align		4
        /*000c*/ 	.word	0xfffffffe
	.align		4
        /*0010*/ 	.word	0x00000000
	.align		4
        /*0014*/ 	.word	0xfffffffd
	.align		4
        /*0018*/ 	.word	0x00000000
	.align		4
        /*001c*/ 	.word	0xfffffffc


//--------------------- .nv.constant4             --------------------------
	.section	.nv.constant4,"a",@progbits
	.align	8
	.align		8
.nv.constant4:
        /*0000*/ 	.dword	_$_str


//--------------------- .text.attn_fwd            --------------------------
	.section	.text.attn_fwd,"ax",@progbits
	.align	128
        .global         attn_fwd
        .type           attn_fwd,@function
        .size           attn_fwd,(.L_x_27 - attn_fwd)
        .other          attn_fwd,@"STO_CUDA_ENTRY STV_DEFAULT"
attn_fwd:
.text.attn_fwd:
[----:B------:R-:W0:Y:S01]  /*0000*/  LDC R1, c[0x0][0x37c] ;  /* 0x0000df00ff017b82 */ /* 0x000e220000000800 */
[----:B------:R-:W1:Y:S02]  /*0010*/  S2R R37, SR_TID.X ;  /* 0x0000000000257919 */ /* 0x000e640000002100 */
[----:B-1----:R-:W-:-:S13]  /*0020*/  ISETP.GE.U32.AND P0, PT, R37, 0x20, PT ;  /* 0x000000202500780c */ /* 0x002fda0003f06070 */
[----:B------:R-:W-:Y:S02]  /*0030*/  VOTEU.ANY UP1, P0 ;  /* 0x0000000000ff7886 */ /* 0x000fe40000020100 */
[----:B0-----:R-:W-:Y:S05]  /*0040*/  BRA.U UP1, `(.L_x_0) ;  /* 0x0000000101b87547 */ /* 0x001fea000b800000 */
[----:B------:R-:W0:Y:S01]  /*0050*/  S2UR UR6, SR_CgaCtaId ;  /* 0x00000000000679c3 */ /* 0x000e220000008800 */
[----:B------:R-:W-:Y:S01]  /*0060*/  NOP ;  /* 0x0000000000007918 */ /* 0x000fe20000000000 */
[----:B------:R-:W-:Y:S02]  /*0070*/  UMOV UR4, 0x40 ;  /* 0x0000004000047882 */ /* 0x000fe40000000000 */
[----:B0-----:R-:W-:-:S09]  /*0080*/  ULEA UR4, UR6, UR4, 0x18 ;  /* 0x0000000406047291 */ /* 0x001fd2000f8ec0ff */
[----:B------:R-:W0:Y:S01]  /*0090*/  LDS.U8 R0, [UR4] ;  /* 0x00000004ff007984 */ /* 0x000e220008000000 */
[----:B------:R-:W-:Y:S02]  /*00a0*/  UMOV UR4, 0x400 ;  /* 0x0000040000047882 */ /* 0x000fe40000000000 */
[----:B------:R-:W-:Y:S01]  /*00b0*/  ULEA UR4, UR6, UR4, 0x18 ;  /* 0x0000000406047291 */ /* 0x000fe2000f8ec0ff */
[----:B0-----:R-:W-:-:S13]  /*00c0*/  ISETP.NE.AND P0, PT, R0, RZ, PT ;  /* 0x000000ff0000720c */ /* 0x001fda0003f05270 */
[----:B------:R-:W-:Y:S05]  /*00d0*/  @P0 BRA `(.L_x_1) ;  /* 0x00000000007c0947 */ /* 0x000fea0003800000 */
[----:B------:R-:W-:-:S13]  /*00e0*/  ELECT P0, URZ, PT ;  /* 0x0000000000ff782f */ /* 0x000fda0003800000 */
[----:B------:R-:W-:Y:S05]  /*00f0*/  @!P0 BRA `(.L_x_2) ;  /* 0x0000000000848947 */ /* 0x000fea0003800000 */
[----:B------:R-:W-:Y:S01]  /*0100*/  UMOV UR5, 0x4 ;  /* 0x0000000400057882 */ /* 0x000fe20000000000 */
[----:B------:R-:W-:Y:S02]  /*0110*/  IMAD.MOV.U32 R4, RZ, RZ, 0x1 ;  /* 0x00000001ff047424 */ /* 0x000fe400078e00ff */
[----:B------:R-:W-:Y:S02]  /*0120*/  IMAD.MOV.U32 R5, RZ, RZ, 0xf ;  /* 0x0000000fff057424 */ /* 0x000fe400078e00ff */
[----:B------:R-:W-:Y:S04]  /*0130*/  DEPBAR.LE SB0, 0x36 ;  /* 0x00008d800000791a */ /* 0x000fe80000000000 */
[----:B------:R-:W0:Y:S02]  /*0140*/  UTCATOMSWS.FIND_AND_SET.ALIGN UP0, UR5, UR5 ;  /* 0x00000005000575e3 */ /* 0x000e240008000800 */
[----:B0-----:R-:W-:-:S04]  /*0150*/  PLOP3.LUT P0, PT, PT, PT, UP0, 0x80, 0x8 ;  /* 0x000000000008781c */ /* 0x001fc80003f0f008 */
[----:B------:R-:W-:-:S04]  /*0160*/  SEL R0, RZ, 0xffffffff, !P0 ;  /* 0xffffffffff007807 */ /* 0x000fc80004000000 */
[----:B------:R-:W-:Y:S01]  /*0170*/  ISETP.NE.AND P0, PT, R0, RZ, PT ;  /* 0x000000ff0000720c */ /* 0x000fe20003f05270 */
[----:B------:R-:W-:-:S12]  /*0180*/  IMAD.U32 R0, RZ, RZ, UR5 ;  /* 0x00000005ff007e24 */ /* 0x000fd8000f8e00ff */
[----:B------:R-:W-:Y:S05]  /*0190*/  @P0 BRA `(.L_x_3) ;  /* 0x0000000000240947 */ /* 0x000fea0003800000 */
.L_x_4:
[----:B------:R-:W-:Y:S05]  /*01a0*/  NANOSLEEP 0x64 ;  /* 0x000000640000795d */ /* 0x000fea0003800000 */
[----:B------:R-:W-:-:S05]  /*01b0*/  UMOV UR5, 0x4 ;  /* 0x0000000400057882 */ /* 0x000fca0000000000 */
[----:B------:R-:W-:Y:S04]  /*01c0*/  DEPBAR.LE SB0, 0x36 ;  /* 0x00008d800000791a */ /* 0x000fe80000000000 */
[----:B------:R-:W0:Y:S02]  /*01d0*/  UTCATOMSWS.FIND_AND_SET.ALIGN UP0, UR5, UR5 ;  /* 0x00000005000575e3 */ /* 0x000e240008000800 */
[----:B0-----:R-:W-:-:S04]  /*01e0*/  PLOP3.LUT P0, PT, PT, PT, UP0, 0x80, 0x8 ;  /* 0x000000000008781c */ /* 0x001fc80003f0f008 */
[----:B------:R-:W-:-:S04]  /*01f0*/  SEL R0, RZ, 0xffffffff, !P0 ;  /* 0xffffffffff007807 */ /* 0x000fc80004000000 */
[----:B------:R-:W-:Y:S01]  /*0200*/  ISETP.NE.AND P0, PT, R0, RZ, PT ;  /* 0x000000ff0000720c */ /* 0x000fe20003f05270 */
[----:B------:R-:W-:-:S12]  /*0210*/  IMAD.U32 R0, RZ, RZ, UR5 ;  /* 0x00000005ff007e24 */ /* 0x000fd8000f8e00ff */
[----:B------:R-:W-:Y:S05]  /*0220*/  @!P0 BRA `(.L_x_4) ;  /* 0xfffffffc00dc8947 */ /* 0x000fea000383ffff */
.L_x_3:
[C---:B------:R-:W-:Y:S01]  /*0230*/  VIADD R3, R0.reuse, 0x10 ;  /* 0x0000001000037836 */ /* 0x040fe20000000000 */
[----:B------:R-:W-:Y:S01]  /*0240*/  UMOV UR5, 0x50 ;  /* 0x0000005000057882 */ /* 0x000fe20000000000 */
[----:B------:R-:W-:Y:S01]  /*0250*/  SHF.L.U32 R2, R5, R0, RZ ;  /* 0x0000000005027219 */ /* 0x000fe200000006ff */
[----:B------:R-:W-:Y:S01]  /*0260*/  ULEA UR5, UR6, UR5, 0x18 ;  /* 0x0000000506057291 */ /* 0x000fe2000f8ec0ff */
[----:B------:R-:W-:Y:S01]  /*0270*/  IMAD.SHL.U32 R0, R0, 0x20, RZ ;  /* 0x0000002000007824 */ /* 0x000fe200078e00ff */
[----:B------:R-:W-:-:S04]  /*0280*/  SHF.L.U32 R3, R4, R3, RZ ;  /* 0x0000000304037219 */ /* 0x000fc800000006ff */
[----:B------:R-:W-:-:S05]  /*0290*/  LOP3.LUT R2, R3, R2, RZ, 0xfc, !PT ;  /* 0x0000000203027212 */ /* 0x000fca00078efcff */
[----:B------:R0:W-:Y:S04]  /*02a0*/  ATOMS.OR RZ, [UR5], R2 ;  /* 0x00000002ffff798c */ /* 0x0001e8000b000005 */
[----:B------:R0:W-:Y:S01]  /*02b0*/  STS [UR4], R0 ;  /* 0x00000000ff007988 */ /* 0x0001e20008000804 */
[----:B------:R-:W-:Y:S05]  /*02c0*/  BRA `(.L_x_2) ;  /* 0x0000000000107947 */ /* 0x000fea0003800000 */
.L_x_1:
[----:B------:R-:W-:Y:S01]  /*02d0*/  IMAD.MOV.U32 R0, RZ, RZ, -0x1 ;  /* 0xffffffffff007424 */ /* 0x000fe200078e00ff */
[----:B------:R-:W-:-:S04]  /*02e0*/  MOV R2, 0x310 ;  /* 0x0000031000027802 */ /* 0x000fc80000000f00 */
[----:B------:R0:W-:Y:S03]  /*02f0*/  STS [UR4], R0 ;  /* 0x00000000ff007988 */ /* 0x0001e60008000804 */
[----:B0-----:R-:W-:Y:S05]  /*0300*/  CALL.REL.NOINC `($__internal_1_$__cuda_sm10x_tcgen05_guardrail_trap_phase_invalid_during_alloc) ;  /* 0x0000008000dc7944 */ /* 0x001fea0003c00000 */
.L_x_2:
[----:B------:R-:W-:Y:S05]  /*0310*/  WARPSYNC.ALL ;  /* 0x0000000000007948 */ /* 0x000fea0003800000 */
[----:B------:R-:W-:Y:S01]  /*0320*/  NOP ;  /* 0x0000000000007918 */ /* 0x000fe20000000000 */
.L_x_0:
[----:B------:R-:W1:Y:S08]  /*0330*/  S2UR UR18, SR_CTAID.X ;  /* 0x00000000001279c3 */ /* 0x000e700000002500 */
[----:B------:R-:W-:Y:S01]  /*0340*/  BAR.SYNC.DEFER_BLOCKING 0x0 ;  /* 0x0000000000007b1d */ /* 0x000fe20000010000 */
[----:B------:R-:W-:-:S04]  /*0350*/  SHF.R.U32.HI R25, RZ, 0x6, R37 ;  /* 0x00000006ff197819 */ /* 0x000fc80000011625 */
[----:B------:R-:W-:Y:S01]  /*0360*/  SGXT.U32 R25, R25, 0x2 ;  /* 0x000000021919781a */ /* 0x000fe20000000000 */
[----:B------:R-:W2:Y:S02]  /*0370*/  LDCU.64 UR4, c[0x0][0x3b0] ;  /* 0x00007600ff0477ac */ /* 0x000ea40008000a00 */
[----:B------:R-:W3:Y:S01]  /*0380*/  S2UR UR6, SR_CgaCtaId ;  /* 0x00000000000679c3 */ /* 0x000ee20000008800 */
[----:B------:R-:W-:Y:S01]  /*0390*/  UMOV UR17, 0x400 ;  /* 0x0000040000117882 */ /* 0x000fe20000000000 */
[----:B------:R-:W4:Y:S06]  /*03a0*/  LDCU.64 UR34, c[0x0][0x358] ;  /* 0x00006b00ff2277ac */ /* 0x000f2c0008000a00 */
[----:B------:R-:W0:Y:S08]  /*03b0*/  LDC R49, c[0x0][0x3b8] ;  /* 0x0000ee00ff317b82 */ /* 0x000e300000000800 */
[----:B------:R-:W0:Y:S01]  /*03c0*/  S2UR UR19, SR_CTAID.Y ;  /* 0x00000000001379c3 */ /* 0x000e220000002600 */
[----:B-1----:R-:W-:-:S06]  /*03d0*/  USHF.L.U32 UR18, UR18, 0x6, URZ ;  /* 0x0000000612127899 */ /* 0x002fcc00080006ff */
[----:B------:R-:W-:Y:S01]  /*03e0*/  IMAD.U32 R36, RZ, RZ, UR18 ;  /* 0x00000012ff247e24 */ /* 0x000fe2000f8e00ff */
[----:B------:R-:W1:Y:S01]  /*03f0*/  LDC.64 R46, c[0x0][0x380] ;  /* 0x0000e000ff2e7b82 */ /* 0x000e620000000a00 */
[----:B---3--:R-:W-:-:S03]  /*0400*/  ULEA UR17, UR6, UR17, 0x18 ;  /* 0x0000001106117291 */ /* 0x008fc6000f8ec0ff */
[----:B------:R-:W-:Y:S01]  /*0410*/  LOP3.LUT R36, R36, 0x3f, R37, 0xf8, !PT ;  /* 0x0000003f24247812 */ /* 0x000fe200078ef825 */
[----:B0-----:R-:W-:Y:S01]  /*0420*/  IMAD R0, R25, R49, RZ ;  /* 0x0000003119007224 */ /* 0x001fe200078e02ff */
[----:B------:R-:W-:-:S04]  /*0430*/  LEA.HI R24, R37, 0xc, RZ, 0x1a ;  /* 0x0000000c25187811 */ /* 0x000fc800078fd0ff */
[----:B------:R-:W0:Y:S01]  /*0440*/  LDS R44, [UR17] ;  /* 0x00000011ff2c7984 */ /* 0x000e220008000800 */
[----:B--2---:R-:W-:Y:S01]  /*0450*/  IMAD R3, R36, UR5, RZ ;  /* 0x0000000524037c24 */ /* 0x004fe2000f8e02ff */
[----:B------:R-:W-:Y:S01]  /*0460*/  LEA.HI R23, R37, 0x1c, RZ, 0x1a ;  /* 0x0000001c25177811 */ /* 0x000fe200078fd0ff */
[----:B------:R-:W-:Y:S01]  /*0470*/  IMAD R4, R49, 0x4, R0 ;  /* 0x0000000431047824 */ /* 0x000fe200078e0200 */
[----:B------:R-:W-:Y:S01]  /*0480*/  LEA.HI R21, R37, 0x2c, RZ, 0x1a ;  /* 0x0000002c25157811 */ /* 0x000fe200078fd0ff */
[----:B------:R-:W2:Y:S01]  /*0490*/  LDC.64 R136, c[0x0][0x3c0] ;  /* 0x0000f000ff887b82 */ /* 0x000ea20000000a00 */
[----:B------:R-:W-:Y:S01]  /*04a0*/  UIMAD UR4, UR19, UR4, URZ ;  /* 0x00000004130472a4 */ /* 0x000fe2000f8e02ff */
[----:B------:R-:W-:Y:S01]  /*04b0*/  SHF.R.S32.HI R2, RZ, 0x1f, R3 ;  /* 0x0000001fff027819 */ /* 0x000fe20000011403 */
[----:B------:R-:W-:Y:S02]  /*04c0*/  IMAD R5, R49, 0x4, R4 ;  /* 0x0000000431057824 */ /* 0x000fe400078e0204 */
[----:B------:R-:W-:-:S02]  /*04d0*/  USHF.R.S32.HI UR5, URZ, 0x1f, UR4 ;  /* 0x0000001fff057899 */ /* 0x000fc40008011404 */
[----:B------:R-:W-:Y:S01]  /*04e0*/  IMAD R26, R49, 0x8, R5 ;  /* 0x00000008311a7824 */ /* 0x000fe200078e0205 */
[----:B------:R-:W-:Y:S01]  /*04f0*/  BAR.SYNC.DEFER_BLOCKING 0x0 ;  /* 0x0000000000007b1d */ /* 0x000fe20000010000 */
[----:B-1----:R-:W-:-:S04]  /*0500*/  IADD3 R43, P0, P1, R3, UR4, R46 ;  /* 0x00000004032b7c10 */ /* 0x002fc8000f91e02e */
[----:B------:R-:W-:Y:S01]  /*0510*/  IADD3.X R47, PT, PT, R2, UR5, R47, P0, P1 ;  /* 0x00000005022f7c10 */ /* 0x000fe200087e242f */
[----:B------:R-:W-:Y:S01]  /*0520*/  IMAD R15, R23, R49, RZ ;  /* 0x00000031170f7224 */ /* 0x000fe200078e02ff */
[CC--:B------:R-:W-:Y:S01]  /*0530*/  IADD3 R2, P0, PT, R0.reuse, R43.reuse, RZ ;  /* 0x0000002b00027210 */ /* 0x0c0fe20007f1e0ff */
[----:B------:R-:W1:Y:S01]  /*0540*/  LDCU UR4, c[0x0][0x3c8] ;  /* 0x00007900ff0477ac */ /* 0x000e620008000800 */
[C---:B------:R-:W-:Y:S02]  /*0550*/  IADD3 R6, P1, PT, R5.reuse, R43, RZ ;  /* 0x0000002b05067210 */ /* 0x040fe40007f3e0ff */
[----:B------:R-:W-:Y:S01]  /*0560*/  LEA.HI.X.SX32 R3, R0, R47, 0x1, P0 ;  /* 0x0000002f00037211 */ /* 0x000fe200000f0eff */
[----:B------:R-:W-:Y:S01]  /*0570*/  IMAD R0, R24, R49, RZ ;  /* 0x0000003118007224 */ /* 0x000fe200078e02ff */
[----:B------:R-:W-:Y:S02]  /*0580*/  LEA.HI.X.SX32 R7, R5, R47, 0x1, P1 ;  /* 0x0000002f05077211 */ /* 0x000fe400008f0eff */
[----:B------:R-:W-:-:S02]  /*0590*/  IADD3 R12, P1, PT, R26, R43, RZ ;  /* 0x0000002b1a0c7210 */ /* 0x000fc40007f3e0ff */
[----:B------:R-:W-:Y:S02]  /*05a0*/  IADD3 R8, P0, PT, R4, R43, RZ ;  /* 0x0000002b04087210 */ /* 0x000fe40007f1e0ff */
[----:B------:R-:W-:Y:S02]  /*05b0*/  LEA.HI.X.SX32 R13, R26, R47, 0x1, P1 ;  /* 0x0000002f1a0d7211 */ /* 0x000fe400008f0eff */
[----:B------:R-:W-:Y:S02]  /*05c0*/  IADD3 R10, P1, PT, R0, R43, RZ ;  /* 0x0000002b000a7210 */ /* 0x000fe40007f3e0ff */
[----:B------:R-:W-:Y:S01]  /*05d0*/  LEA.HI R22, R37, 0x3c, RZ, 0x1a ;  /* 0x0000003c25167811 */ /* 0x000fe200078fd0ff */
[----:B----4-:R3:W5:Y:S01]  /*05e0*/  LDG.E.U8 R5, desc[UR34][R2.64] ;  /* 0x0000002202057981 */ /* 0x010762000c1e1100 */
[-C--:B------:R-:W-:Y:S02]  /*05f0*/  LEA.HI.X.SX32 R9, R4, R47.reuse, 0x1, P0 ;  /* 0x0000002f04097211 */ /* 0x080fe400000f0eff */
[----:B------:R-:W-:Y:S01]  /*0600*/  LEA.HI.X.SX32 R11, R0, R47, 0x1, P1 ;  /* 0x0000002f000b7211 */ /* 0x000fe200008f0eff */
[----:B------:R-:W-:Y:S01]  /*0610*/  IMAD R0, R22, R49, RZ ;  /* 0x0000003116007224 */ /* 0x000fe200078e02ff */
[----:B------:R-:W-:Y:S01]  /*0620*/  IADD3 R14, P0, PT, R15, R43, RZ ;  /* 0x0000002b0f0e7210 */ /* 0x000fe20007f1e0ff */
[----:B------:R4:W5:Y:S01]  /*0630*/  LDG.E.U8 R29, desc[UR34][R12.64] ;  /* 0x000000220c1d7981 */ /* 0x000962000c1e1100 */
[----:B---3--:R-:W-:-:S02]  /*0640*/  IMAD R2, R21, R49, RZ ;  /* 0x0000003115027224 */ /* 0x008fc400078e02ff */
[----:B------:R-:W-:Y:S01]  /*0650*/  LEA.HI.X.SX32 R15, R15, R47, 0x1, P0 ;  /* 0x0000002f0f0f7211 */ /* 0x000fe200000f0eff */
[----:B------:R3:W5:Y:S01]  /*0660*/  LDG.E.U8 R7, desc[UR34][R6.64] ;  /* 0x0000002206077981 */ /* 0x000762000c1e1100 */
[C---:B------:R-:W-:Y:S02]  /*0670*/  LEA.HI R20, R37.reuse, 0x4c, RZ, 0x1a ;  /* 0x0000004c25147811 */ /* 0x040fe400078fd0ff */
[-C--:B------:R-:W-:Y:S01]  /*0680*/  IADD3 R16, P1, PT, R2, R43.reuse, RZ ;  /* 0x0000002b02107210 */ /* 0x080fe20007f3e0ff */
[----:B------:R0:W5:Y:S01]  /*0690*/  LDG.E.U8 R40, desc[UR34][R8.64] ;  /* 0x0000002208287981 */ /* 0x000162000c1e1100 */
[----:B------:R-:W-:Y:S02]  /*06a0*/  LEA.HI R3, R37, 0x5c, RZ, 0x1a ;  /* 0x0000005c25037811 */ /* 0x000fe400078fd0ff */
[----:B----4-:R-:W-:Y:S01]  /*06b0*/  IADD3 R12, P0, PT, R0, R43, RZ ;  /* 0x0000002b000c7210 */ /* 0x010fe20007f1e0ff */
[----:B------:R-:W-:Y:S01]  /*06c0*/  IMAD R4, R20, R49, RZ ;  /* 0x0000003114047224 */ /* 0x000fe200078e02ff */
[----:B------:R-:W-:Y:S01]  /*06d0*/  LEA.HI.X.SX32 R17, R2, R47, 0x1, P1 ;  /* 0x0000002f02117211 */ /* 0x000fe200008f0eff */
[----:B---3--:R-:W-:Y:S01]  /*06e0*/  IMAD R6, R3, R49, RZ ;  /* 0x0000003103067224 */ /* 0x008fe200078e02ff */
[----:B------:R-:W-:Y:S01]  /*06f0*/  LEA.HI.X.SX32 R13, R0, R47, 0x1, P0 ;  /* 0x0000002f000d7211 */ /* 0x000fe200000f0eff */
[----:B------:R3:W5:Y:S01]  /*0700*/  LDG.E.U8 R112, desc[UR34][R14.64] ;  /* 0x000000220e707981 */ /* 0x000762000c1e1100 */
[----:B------:R-:W-:-:S02]  /*0710*/  LEA.HI R2, R37, 0x6c, RZ, 0x1a ;  /* 0x0000006c25027811 */ /* 0x000fc400078fd0ff */
[----:B------:R-:W-:Y:S01]  /*0720*/  LEA.HI R0, R37, 0x7c, RZ, 0x1a ;  /* 0x0000007c25007811 */ /* 0x000fe200078fd0ff */
[----:B------:R4:W5:Y:S01]  /*0730*/  LDG.E.U8 R116, desc[UR34][R16.64] ;  /* 0x0000002210747981 */ /* 0x000962000c1e1100 */
[----:B------:R-:W-:Y:S01]  /*0740*/  IADD3 R18, P1, PT, R4, R43, RZ ;  /* 0x0000002b04127210 */ /* 0x000fe20007f3e0ff */
[-C--:B0-----:R-:W-:Y:S02]  /*0750*/  IMAD R8, R2, R49.reuse, RZ ;  /* 0x0000003102087224 */ /* 0x081fe400078e02ff */
[----:B------:R-:W-:Y:S01]  /*0760*/  IMAD R9, R0, R49, RZ ;  /* 0x0000003100097224 */ /* 0x000fe200078e02ff */
[----:B------:R0:W5:Y:S01]  /*0770*/  LDG.E.U8 R42, desc[UR34][R10.64] ;  /* 0x000000220a2a7981 */ /* 0x000162000c1e1100 */
[----:B---3--:R-:W-:Y:S02]  /*0780*/  IADD3 R14, P0, PT, R6, R43, RZ ;  /* 0x0000002b060e7210 */ /* 0x008fe40007f1e0ff */
[-C--:B------:R-:W-:Y:S01]  /*0790*/  LEA.HI.X.SX32 R19, R4, R47.reuse, 0x1, P1 ;  /* 0x0000002f04137211 */ /* 0x080fe200008f0eff */
[----:B------:R-:W-:Y:S01]  /*07a0*/  IMAD R4, R49, 0x4, R26 ;  /* 0x0000000431047824 */ /* 0x000fe200078e021a */
[----:B------:R-:W-:Y:S01]  /*07b0*/  LEA.HI.X.SX32 R15, R6, R47, 0x1, P0 ;  /* 0x0000002f060f7211 */ /* 0x000fe200000f0eff */
[----:B------:R3:W5:Y:S01]  /*07c0*/  LDG.E.U8 R120, desc[UR34][R12.64] ;  /* 0x000000220c787981 */ /* 0x000762000c1e1100 */
[----:B----4-:R-:W-:-:S02]  /*07d0*/  IADD3 R16, P1, PT, R8, R43, RZ ;  /* 0x0000002b08107210 */ /* 0x010fc40007f3e0ff */
[----:B------:R-:W-:Y:S01]  /*07e0*/  IADD3 R26, P0, PT, R9, R43, RZ ;  /* 0x0000002b091a7210 */ /* 0x000fe20007f1e0ff */
[----:B------:R-:W-:Y:S01]  /*07f0*/  IMAD R6, R49, 0x4, R4 ;  /* 0x0000000431067824 */ /* 0x000fe200078e0204 */
[-C--:B------:R-:W-:Y:S01]  /*0800*/  LEA.HI.X.SX32 R17, R8, R47.reuse, 0x1, P1 ;  /* 0x0000002f08117211 */ /* 0x080fe200008f0eff */
[----:B------:R4:W5:Y:S01]  /*0810*/  LDG.E.U8 R128, desc[UR34][R14.64] ;  /* 0x000000220e807981 */ /* 0x000962000c1e1100 */
[----:B------:R-:W-:Y:S02]  /*0820*/  LEA.HI.X.SX32 R27, R9, R47, 0x1, P0 ;  /* 0x0000002f091b7211 */ /* 0x000fe400000f0eff */
[C---:B------:R-:W-:Y:S01]  /*0830*/  IADD3 R8, P0, PT, R4.reuse, R43, RZ ;  /* 0x0000002b04087210 */ /* 0x040fe20007f1e0ff */
[----:B------:R1:W5:Y:S03]  /*0840*/  LDG.E.U8 R132, desc[UR34][R16.64] ;  /* 0x0000002210847981 */ /* 0x000366000c1e1100 */
[----:B------:R-:W-:Y:S01]  /*0850*/  LEA.HI.X.SX32 R9, R4, R47, 0x1, P0 ;  /* 0x0000002f04097211 */ /* 0x000fe200000f0eff */
[C---:B------:R-:W-:Y:S01]  /*0860*/  IMAD R4, R49.reuse, 0x8, R6 ;  /* 0x0000000831047824 */ /* 0x040fe200078e0206 */
[C---:B0-----:R-:W-:Y:S01]  /*0870*/  IADD3 R10, P0, PT, R6.reuse, R43, RZ ;  /* 0x0000002b060a7210 */ /* 0x041fe20007f1e0ff */
[----:B------:R-:W5:Y:S03]  /*0880*/  LDG.E.U8 R124, desc[UR34][R18.64] ;  /* 0x00000022127c7981 */ /* 0x000f66000c1e1100 */
[----:B------:R-:W-:Y:S01]  /*0890*/  LEA.HI.X.SX32 R11, R6, R47, 0x1, P0 ;  /* 0x0000002f060b7211 */ /* 0x000fe200000f0eff */
[C---:B------:R-:W-:Y:S01]  /*08a0*/  IMAD R6, R49.reuse, 0x4, R4 ;  /* 0x0000000431067824 */ /* 0x040fe200078e0204 */
[C---:B---3--:R-:W-:Y:S01]  /*08b0*/  IADD3 R12, P0, PT, R4.reuse, R43, RZ ;  /* 0x0000002b040c7210 */ /* 0x048fe20007f1e0ff */
[----:B------:R-:W5:Y:S03]  /*08c0*/  LDG.E.U8 R138, desc[UR34][R26.64] ;  /* 0x000000221a8a7981 */ /* 0x000f66000c1e1100 */
[----:B------:R-:W-:Y:S01]  /*08d0*/  LEA.HI.X.SX32 R13, R4, R47, 0x1, P0 ;  /* 0x0000002f040d7211 */ /* 0x000fe200000f0eff */
[C---:B------:R-:W-:Y:S01]  /*08e0*/  IMAD R4, R49.reuse, 0x4, R6 ;  /* 0x0000000431047824 */ /* 0x040fe200078e0206 */
[C---:B----4-:R-:W-:Y:S01]  /*08f0*/  IADD3 R14, P0, PT, R6.reuse, R43, RZ ;  /* 0x0000002b060e7210 */ /* 0x050fe20007f1e0ff */
[----:B------:R0:W5:Y:S03]  /*0900*/  LDG.E.U8 R110, desc[UR34][R8.64] ;  /* 0x00000022086e7981 */ /* 0x000166000c1e1100 */
[----:B------:R-:W-:Y:S01]  /*0910*/  LEA.HI.X.SX32 R15, R6, R47, 0x1, P0 ;  /* 0x0000002f060f7211 */ /* 0x000fe200000f0eff */
[C---:B------:R-:W-:Y:S01]  /*0920*/  IMAD R6, R49.reuse, 0x8, R4 ;  /* 0x0000000831067824 */ /* 0x040fe200078e0204 */
[C---:B-1----:R-:W-:Y:S01]  /*0930*/  IADD3 R16, P0, PT, R4.reuse, R43, RZ ;  /* 0x0000002b04107210 */ /* 0x042fe20007f1e0ff */
[----:B------:R1:W5:Y:S03]  /*0940*/  LDG.E.U8 R31, desc[UR34][R10.64] ;  /* 0x000000220a1f7981 */ /* 0x000366000c1e1100 */
[----:B------:R-:W-:Y:S01]  /*0950*/  LEA.HI.X.SX32 R17, R4, R47, 0x1, P0 ;  /* 0x0000002f04117211 */ /* 0x000fe200000f0eff */
[C---:B------:R-:W-:Y:S01]  /*0960*/  IMAD R4, R49.reuse, 0x4, R6 ;  /* 0x0000000431047824 */ /* 0x040fe200078e0206 */
[-C--:B0-----:R-:W-:Y:S01]  /*0970*/  IADD3 R8, P0, PT, R6, R43.reuse, RZ ;  /* 0x0000002b06087210 */ /* 0x081fe20007f1e0ff */
[----:B------:R0:W5:Y:S02]  /*0980*/  LDG.E.U8 R27, desc[UR34][R12.64] ;  /* 0x000000220c1b7981 */ /* 0x000164000c1e1100 */
[----:B------:R-:W-:Y:S01]  /*0990*/  IMAD R26, R49, 0x4, R4 ;  /* 0x00000004311a7824 */ /* 0x000fe200078e0204 */
[----:B------:R-:W-:Y:S01]  /*09a0*/  IADD3 R18, P1, PT, R4, R43, RZ ;  /* 0x0000002b04127210 */ /* 0x000fe20007f3e0ff */
[----:B------:R3:W5:Y:S01]  /*09b0*/  LDG.E.U8 R114, desc[UR34][R14.64] ;  /* 0x000000220e727981 */ /* 0x000762000c1e1100 */
[----:B------:R-:W-:-:S02]  /*09c0*/  LEA.HI.X.SX32 R9, R6, R47, 0x1, P0 ;  /* 0x0000002f06097211 */ /* 0x000fc400000f0eff */
[----:B------:R-:W-:Y:S01]  /*09d0*/  LEA.HI.X.SX32 R19, R4, R47, 0x1, P1 ;  /* 0x0000002f04137211 */ /* 0x000fe200008f0eff */
[C---:B------:R-:W-:Y:S01]  /*09e0*/  IMAD R4, R49.reuse, 0x8, R26 ;  /* 0x0000000831047824 */ /* 0x040fe200078e021a */
[C---:B-1----:R-:W-:Y:S01]  /*09f0*/  IADD3 R10, P0, PT, R26.reuse, R43, RZ ;  /* 0x0000002b1a0a7210 */ /* 0x042fe20007f1e0ff */
[----:B------:R1:W5:Y:S03]  /*0a00*/  LDG.E.U8 R33, desc[UR34][R16.64] ;  /* 0x0000002210217981 */ /* 0x000366000c1e1100 */
[----:B------:R-:W-:Y:S01]  /*0a10*/  LEA.HI.X.SX32 R11, R26, R47, 0x1, P0 ;  /* 0x0000002f1a0b7211 */ /* 0x000fe200000f0eff */
[C---:B------:R-:W-:Y:S01]  /*0a20*/  IMAD R6, R49.reuse, 0x4, R4 ;  /* 0x0000000431067824 */ /* 0x040fe200078e0204 */
[C---:B0-----:R-:W-:Y:S01]  /*0a30*/  IADD3 R12, P0, PT, R4.reuse, R43, RZ ;  /* 0x0000002b040c7210 */ /* 0x041fe20007f1e0ff */
[----:B------:R0:W5:Y:S03]  /*0a40*/  LDG.E.U8 R35, desc[UR34][R8.64] ;  /* 0x0000002208237981 */ /* 0x000166000c1e1100 */
[----:B------:R-:W-:Y:S01]  /*0a50*/  LEA.HI.X.SX32 R13, R4, R47, 0x1, P0 ;  /* 0x0000002f040d7211 */ /* 0x000fe200000f0eff */
[C---:B------:R-:W-:Y:S01]  /*0a60*/  IMAD R4, R49.reuse, 0x4, R6 ;  /* 0x0000000431047824 */ /* 0x040fe200078e0206 */
[-C--:B---3--:R-:W-:Y:S01]  /*0a70*/  IADD3 R14, P0, PT, R6, R43.reuse, RZ ;  /* 0x0000002b060e7210 */ /* 0x088fe20007f1e0ff */
[----:B------:R3:W5:Y:S02]  /*0a80*/  LDG.E.U8 R39, desc[UR34][R10.64] ;  /* 0x000000220a277981 */ /* 0x000764000c1e1100 */
[----:B------:R-:W-:Y:S01]  /*0a90*/  IMAD R26, R49, 0x8, R4 ;  /* 0x00000008311a7824 */ /* 0x000fe200078e0204 */
[----:B-1----:R-:W-:Y:S01]  /*0aa0*/  IADD3 R16, P1, PT, R4, R43, RZ ;  /* 0x0000002b04107210 */ /* 0x002fe20007f3e0ff */
[----:B------:R1:W5:Y:S01]  /*0ab0*/  LDG.E.U8 R118, desc[UR34][R18.64] ;  /* 0x0000002212767981 */ /* 0x000362000c1e1100 */
[----:B------:R-:W-:-:S02]  /*0ac0*/  LEA.HI.X.SX32 R15, R6, R47, 0x1, P0 ;  /* 0x0000002f060f7211 */ /* 0x000fc400000f0eff */
[----:B------:R-:W-:Y:S01]  /*0ad0*/  LEA.HI.X.SX32 R17, R4, R47, 0x1, P1 ;  /* 0x0000002f04117211 */ /* 0x000fe200008f0eff */
[C---:B------:R-:W-:Y:S01]  /*0ae0*/  IMAD R4, R49.reuse, 0x4, R26 ;  /* 0x0000000431047824 */ /* 0x040fe200078e021a */
[C---:B0-----:R-:W-:Y:S01]  /*0af0*/  IADD3 R8, P0, PT, R26.reuse, R43, RZ ;  /* 0x0000002b1a087210 */ /* 0x041fe20007f1e0ff */
[----:B------:R0:W5:Y:S02]  /*0b00*/  LDG.E.U8 R41, desc[UR34][R12.64] ;  /* 0x000000220c297981 */ /* 0x000164000c1e1100 */
[----:B------:R-:W-:Y:S01]  /*0b10*/  IMAD R6, R49, 0x4, R4 ;  /* 0x0000000431067824 */ /* 0x000fe200078e0204 */
[----:B------:R-:W-:Y:S01]  /*0b20*/  LEA.HI.X.SX32 R9, R26, R47, 0x1, P0 ;  /* 0x0000002f1a097211 */ /* 0x000fe200000f0eff */
[----:B------:R-:W5:Y:S01]  /*0b30*/  LDG.E.U8 R122, desc[UR34][R14.64] ;  /* 0x000000220e7a7981 */ /* 0x000f62000c1e1100 */
[----:B---3--:R-:W-:-:S03]  /*0b40*/  IADD3 R10, P0, PT, R4, R43, RZ ;  /* 0x0000002b040a7210 */ /* 0x008fc60007f1e0ff */
[----:B------:R3:W5:Y:S01]  /*0b50*/  LDG.E.U8 R111, desc[UR34][R8.64] ;  /* 0x00000022086f7981 */ /* 0x000762000c1e1100 */
[----:B------:R-:W-:Y:S01]  /*0b60*/  LEA.HI.X.SX32 R11, R4, R47, 0x1, P0 ;  /* 0x0000002f040b7211 */ /* 0x000fe200000f0eff */
[C---:B------:R-:W-:Y:S01]  /*0b70*/  IMAD R4, R49.reuse, 0x8, R6 ;  /* 0x0000000831047824 */ /* 0x040fe200078e0206 */
[C---:B-1----:R-:W-:Y:S01]  /*0b80*/  IADD3 R18, P0, PT, R6.reuse, R43, RZ ;  /* 0x0000002b06127210 */ /* 0x042fe20007f1e0ff */
[----:B------:R-:W5:Y:S03]  /*0b90*/  LDG.E.U8 R45, desc[UR34][R16.64] ;  /* 0x00000022102d7981 */ /* 0x000f66000c1e1100 */
[----:B------:R-:W-:Y:S01]  /*0ba0*/  LEA.HI.X.SX32 R19, R6, R47, 0x1, P0 ;  /* 0x0000002f06137211 */ /* 0x000fe200000f0eff */
[C---:B------:R-:W-:Y:S01]  /*0bb0*/  IMAD R6, R49.reuse, 0x4, R4 ;  /* 0x0000000431067824 */ /* 0x040fe200078e0204 */
[C---:B0-----:R-:W-:Y:S01]  /*0bc0*/  IADD3 R12, P0, PT, R4.reuse, R43, RZ ;  /* 0x0000002b040c7210 */ /* 0x041fe20007f1e0ff */
[----:B------:R0:W5:Y:S02]  /*0bd0*/  LDG.E.U8 R126, desc[UR34][R10.64] ;  /* 0x000000220a7e7981 */ /* 0x000164000c1e1100 */
[C---:B------:R-:W-:Y:S01]  /*0be0*/  IMAD R26, R49.reuse, 0x4, R6 ;  /* 0x00000004311a7824 */ /* 0x040fe200078e0206 */
[----:B------:R-:W-:Y:S01]  /*0bf0*/  LEA.HI.X.SX32 R13, R4, R47, 0x1, P0 ;  /* 0x0000002f040d7211 */ /* 0x000fe200000f0eff */
[----:B------:R1:W5:Y:S02]  /*0c00*/  LDG.E.U8 R113, desc[UR34][R18.64] ;  /* 0x0000002212717981 */ /* 0x000364000c1e1100 */
[----:B------:R-:W-:Y:S01]  /*0c10*/  IMAD R4, R49, 0x8, R26 ;  /* 0x0000000831047824 */ /* 0x000fe200078e021a */
[----:B---3--:R-:W-:-:S02]  /*0c20*/  IADD3 R8, P0, PT, R26, R43, RZ ;  /* 0x0000002b1a087210 */ /* 0x008fc40007f1e0ff */
[----:B------:R-:W-:Y:S01]  /*0c30*/  IADD3 R14, P1, PT, R6, R43, RZ ;  /* 0x0000002b060e7210 */ /* 0x000fe20007f3e0ff */
[----:B------:R3:W5:Y:S01]  /*0c40*/  LDG.E.U8 R13, desc[UR34][R12.64] ;  /* 0x000000220c0d7981 */ /* 0x000762000c1e1100 */
[----:B------:R-:W-:Y:S02]  /*0c50*/  LEA.HI.X.SX32 R9, R26, R47, 0x1, P0 ;  /* 0x0000002f1a097211 */ /* 0x000fe400000f0eff */
[----:B0-----:R-:W-:Y:S02]  /*0c60*/  IADD3 R10, P0, PT, R4, R43, RZ ;  /* 0x0000002b040a7210 */ /* 0x001fe40007f1e0ff */
[-C--:B------:R-:W-:Y:S01]  /*0c70*/  LEA.HI.X.SX32 R15, R6, R47.reuse, 0x1, P1 ;  /* 0x0000002f060f7211 */ /* 0x080fe200008f0eff */
[----:B------:R-:W-:Y:S01]  /*0c80*/  IMAD R6, R49, 0x4, R4 ;  /* 0x0000000431067824 */ /* 0x000fe200078e0204 */
[----:B------:R-:W-:Y:S01]  /*0c90*/  LEA.HI.X.SX32 R11, R4, R47, 0x1, P0 ;  /* 0x0000002f040b7211 */ /* 0x000fe200000f0eff */
[----:B------:R-:W5:Y:S01]  /*0ca0*/  LDG.E.U8 R115, desc[UR34][R8.64] ;  /* 0x0000002208737981 */ /* 0x000f62000c1e1100 */
[----:B------:R-:W-:-:S02]  /*0cb0*/  SHF.R.U32.HI R4, RZ, 0x7, R37 ;  /* 0x00000007ff047819 */ /* 0x000fc40000011625 */
[----:B------:R-:W-:Y:S01]  /*0cc0*/  IADD3 R16, P1, PT, R6, R43, RZ ;  /* 0x0000002b06107210 */ /* 0x000fe20007f3e0ff */
[----:B------:R0:W5:Y:S01]  /*0cd0*/  LDG.E.U8 R130, desc[UR34][R14.64] ;  /* 0x000000220e827981 */ /* 0x000162000c1e1100 */
[----:B------:R-:W-:Y:S01]  /*0ce0*/  SGXT.U32 R4, R4, 0x1 ;  /* 0x000000010404781a */ /* 0x000fe20000000000 */
[----:B------:R-:W-:Y:S01]  /*0cf0*/  IMAD R26, R49, 0x4, R6 ;  /* 0x00000004311a7824 */ /* 0x000fe200078e0206 */
[----:B------:R-:W-:Y:S01]  /*0d00*/  LEA.HI.X.SX32 R17, R6, R47, 0x1, P1 ;  /* 0x0000002f06117211 */ /* 0x000fe200008f0eff */
[----:B------:R4:W5:Y:S02]  /*0d10*/  LDG.E.U8 R11, desc[UR34][R10.64] ;  /* 0x000000220a0b7981 */ /* 0x000964000c1e1100 */
[----:B--2---:R-:W-:Y:S01]  /*0d20*/  IMAD R6, R4, R137, RZ ;  /* 0x0000008904067224 */ /* 0x004fe200078e02ff */
[----:B-1----:R-:W-:Y:S01]  /*0d30*/  IADD3 R18, P0, PT, R26, R43, RZ ;  /* 0x0000002b1a127210 */ /* 0x002fe20007f1e0ff */
[----:B------:R1:W5:Y:S02]  /*0d40*/  LDG.E.U8 R134, desc[UR34][R16.64] ;  /* 0x0000002210867981 */ /* 0x000364000c1e1100 */
[----:B---3--:R-:W-:-:S04]  /*0d50*/  IMAD R12, R137, 0x2, R6 ;  /* 0x00000002890c7824 */ /* 0x008fc800078e0206 */
[----:B0-----:R-:W-:-:S04]  /*0d60*/  IMAD R14, R137, 0x2, R12 ;  /* 0x00000002890e7824 */ /* 0x001fc800078e020c */
[C---:B------:R-:W-:Y:S01]  /*0d70*/  IMAD R8, R137.reuse, 0x2, R14 ;  /* 0x0000000289087824 */ /* 0x040fe200078e020e */
[----:B------:R-:W-:Y:S02]  /*0d80*/  LEA.HI.X.SX32 R19, R26, R47, 0x1, P0 ;  /* 0x0000002f1a137211 */ /* 0x000fe400000f0eff */
[----:B------:R-:W0:Y:S01]  /*0d90*/  LDC.64 R46, c[0x0][0x388] ;  /* 0x0000e200ff2e7b82 */ /* 0x000e220000000a00 */
[----:B----4-:R-:W-:-:S03]  /*0da0*/  IMAD R10, R137, 0x2, R8 ;  /* 0x00000002890a7824 */ /* 0x010fc600078e0208 */
[----:B------:R2:W5:Y:S01]  /*0db0*/  LDG.E.U8 R19, desc[UR34][R18.64] ;  /* 0x0000002212137981 */ /* 0x000562000c1e1100 */
[----:B-1----:R-:W-:Y:S01]  /*0dc0*/  IMAD R16, R137, 0x2, R10 ;  /* 0x0000000289107824 */ /* 0x002fe200078e020a */
[----:B------:R-:W-:-:S03]  /*0dd0*/  LOP3.LUT R4, R37, 0x7f, RZ, 0xc0, !PT ;  /* 0x0000007f25047812 */ /* 0x000fc600078ec0ff */
[----:B--2---:R-:W-:-:S04]  /*0de0*/  IMAD R18, R137, 0x2, R16 ;  /* 0x0000000289127824 */ /* 0x004fc800078e0210 */
[----:B------:R-:W-:-:S04]  /*0df0*/  IMAD R26, R137, 0x2, R18 ;  /* 0x00000002891a7824 */ /* 0x000fc800078e0212 */
[C---:B------:R-:W-:Y:S02]  /*0e00*/  IMAD R28, R137.reuse, 0x2, R26 ;  /* 0x00000002891c7824 */ /* 0x040fe400078e021a */
[----:B------:R-:W-:Y:S02]  /*0e10*/  IMAD R4, R4, UR4, RZ ;  /* 0x0000000404047c24 */ /* 0x000fe4000f8e02ff */
[----:B------:R-:W-:Y:S02]  /*0e20*/  IMAD R9, R136, UR19, RZ ;  /* 0x0000001388097c24 */ /* 0x000fe4000f8e02ff */
[C---:B------:R-:W-:Y:S01]  /*0e30*/  IMAD R30, R137.reuse, 0x2, R28 ;  /* 0x00000002891e7824 */ /* 0x040fe200078e021c */
[----:B------:R-:W-:Y:S02]  /*0e40*/  SHF.R.S32.HI R15, RZ, 0x1f, R4 ;  /* 0x0000001fff0f7819 */ /* 0x000fe40000011404 */
[--C-:B0-----:R-:W-:Y:S01]  /*0e50*/  IADD3 R109, P0, P1, R4, R46, R9.reuse ;  /* 0x0000002e046d7210 */ /* 0x101fe2000791e009 */
[----:B------:R-:W-:Y:S01]  /*0e60*/  IMAD R32, R137, 0x2, R30 ;  /* 0x0000000289207824 */ /* 0x000fe200078e021e */
[----:B------:R-:W-:-:S02]  /*0e70*/  SHF.R.S32.HI R4, RZ, 0x1f, R9 ;  /* 0x0000001fff047819 */ /* 0x000fc40000011409 */
[----:B------:R-:W-:Y:S01]  /*0e80*/  SHF.R.S32.HI R9, RZ, 0x7, R37 ;  /* 0x00000007ff097819 */ /* 0x000fe20000011425 */
[----:B------:R-:W-:Y:S01]  /*0e90*/  IMAD R34, R137, 0x2, R32 ;  /* 0x0000000289227824 */ /* 0x000fe200078e0220 */
[----:B------:R-:W-:Y:S02]  /*0ea0*/  IADD3.X R15, PT, PT, R15, R47, R4, P0, P1 ;  /* 0x0000002f0f0f7210 */ /* 0x000fe400007e2404 */
[----:B------:R-:W-:Y:S01]  /*0eb0*/  SGXT R4, R9, 0x1 ;  /* 0x000000010904781a */ /* 0x000fe20000000200 */
[C---:B------:R-:W-:Y:S01]  /*0ec0*/  IMAD R38, R137.reuse, 0x2, R34 ;  /* 0x0000000289267824 */ /* 0x040fe200078e0222 */
[----:B------:R-:W-:Y:S02]  /*0ed0*/  R2UR UR16, R44 ;  /* 0x000000002c1072ca */ /* 0x000fe400000e0000 */
[----:B------:R-:W-:Y:S02]  /*0ee0*/  IADD3 R46, P0, PT, R6, R109, RZ ;  /* 0x0000006d062e7210 */ /* 0x000fe40007f1e0ff */
[----:B------:R-:W-:Y:S01]  /*0ef0*/  LOP3.LUT R44, R4, 0x90, RZ, 0xc0, !PT ;  /* 0x00000090042c7812 */ /* 0x000fe200078ec0ff */
[----:B------:R-:W-:Y:S01]  /*0f00*/  IMAD R4, R137, 0x2, R38 ;  /* 0x0000000289047824 */ /* 0x000fe200078e0226 */
[----:B------:R-:W-:-:S02]  /*0f10*/  LEA.HI.X.SX32 R47, R6, R15, 0x1, P0 ;  /* 0x0000000f062f7211 */ /* 0x000fc400000f0eff */
[-C--:B------:R-:W-:Y:S01]  /*0f20*/  IADD3 R52, P2, PT, R8, R109.reuse, RZ ;  /* 0x0000006d08347210 */ /* 0x080fe20007f5e0ff */
[C---:B------:R-:W-:Y:S01]  /*0f30*/  IMAD R6, R137.reuse, 0x2, R4 ;  /* 0x0000000289067824 */ /* 0x040fe200078e0204 */
[----:B------:R-:W-:Y:S02]  /*0f40*/  IADD3 R48, P0, PT, R12, R109, RZ ;  /* 0x0000006d0c307210 */ /* 0x000fe40007f1e0ff */
[-C--:B------:R-:W-:Y:S01]  /*0f50*/  LEA.HI.X.SX32 R53, R8, R15.reuse, 0x1, P2 ;  /* 0x0000000f08357211 */ /* 0x080fe200010f0eff */
[C---:B------:R-:W-:Y:S01]  /*0f60*/  IMAD R8, R137.reuse, 0x2, R6 ;  /* 0x0000000289087824 */ /* 0x040fe200078e0206 */
[----:B------:R-:W-:Y:S02]  /*0f70*/  LEA.HI.X.SX32 R49, R12, R15, 0x1, P0 ;  /* 0x0000000f0c317211 */ /* 0x000fe400000f0eff */
[-C--:B------:R-:W-:Y:S01]  /*0f80*/  IADD3 R54, P0, PT, R10, R109.reuse, RZ ;  /* 0x0000006d0a367210 */ /* 0x080fe20007f1e0ff */
[----:B------:R-:W-:Y:S01]  /*0f90*/  IMAD R12, R137, 0x2, R8 ;  /* 0x00000002890c7824 */ /* 0x000fe200078e0208 */
[----:B------:R-:W-:-:S02]  /*0fa0*/  IADD3 R50, P1, PT, R14, R109, RZ ;  /* 0x0000006d0e327210 */ /* 0x000fc40007f3e0ff */
[-C--:B------:R-:W-:Y:S01]  /*0fb0*/  LEA.HI.X.SX32 R55, R10, R15.reuse, 0x1, P0 ;  /* 0x0000000f0a377211 */ /* 0x080fe200000f0eff */
[C---:B------:R-:W-:Y:S01]  /*0fc0*/  IMAD R10, R137.reuse, 0x2, R12 ;  /* 0x00000002890a7824 */ /* 0x040fe200078e020c */
[----:B------:R-:W-:Y:S02]  /*0fd0*/  LEA.HI.X.SX32 R51, R14, R15, 0x1, P1 ;  /* 0x0000000f0e337211 */ /* 0x000fe400008f0eff */
[-C--:B------:R-:W-:Y:S01]  /*0fe0*/  IADD3 R56, P1, PT, R16, R109.reuse, RZ ;  /* 0x0000006d10387210 */ /* 0x080fe20007f3e0ff */
[C---:B------:R-:W-:Y:S01]  /*0ff0*/  IMAD R14, R137.reuse, 0x2, R10 ;  /* 0x00000002890e7824 */ /* 0x040fe200078e020a */
[----:B------:R-:W-:Y:S02]  /*1000*/  IADD3 R58, P2, PT, R18, R109, RZ ;  /* 0x0000006d123a7210 */ /* 0x000fe40007f5e0ff */
[----:B------:R-:W-:Y:S01]  /*1010*/  LEA.HI.X.SX32 R57, R16, R15, 0x1, P1 ;  /* 0x0000000f10397211 */ /* 0x000fe200008f0eff */
[----:B------:R-:W-:Y:S01]  /*1020*/  IMAD R16, R137, 0x2, R14 ;  /* 0x0000000289107824 */ /* 0x000fe200078e020e */
[----:B------:R-:W-:-:S02]  /*1030*/  IADD3 R60, P0, PT, R26, R109, RZ ;  /* 0x0000006d1a3c7210 */ /* 0x000fc40007f1e0ff */
[----:B------:R-:W-:Y:S01]  /*1040*/  LEA.HI.X.SX32 R59, R18, R15, 0x1, P2 ;  /* 0x0000000f123b7211 */ /* 0x000fe200010f0eff */
[C---:B------:R-:W-:Y:S01]  /*1050*/  IMAD R18, R137.reuse, 0x2, R16 ;  /* 0x0000000289127824 */ /* 0x040fe200078e0210 */
[----:B------:R-:W-:Y:S02]  /*1060*/  IADD3 R62, P1, PT, R28, R109, RZ ;  /* 0x0000006d1c3e7210 */ /* 0x000fe40007f3e0ff */
[----:B------:R-:W-:Y:S02]  /*1070*/  LEA.HI.X.SX32 R61, R26, R15, 0x1, P0 ;  /* 0x0000000f1a3d7211 */ /* 0x000fe400000f0eff */
[-C--:B------:R-:W-:Y:S01]  /*1080*/  IADD3 R66, P0, PT, R32, R109.reuse, RZ ;  /* 0x0000006d20427210 */ /* 0x080fe20007f1e0ff */
[----:B------:R-:W-:Y:S01]  /*1090*/  IMAD R26, R137, 0x2, R18 ;  /* 0x00000002891a7824 */ /* 0x000fe200078e0212 */
[----:B------:R-:W-:Y:S02]  /*10a0*/  IADD3 R64, P2, PT, R30, R109, RZ ;  /* 0x0000006d1e407210 */ /* 0x000fe40007f5e0ff */
[----:B------:R-:W-:-:S02]  /*10b0*/  LEA.HI.X.SX32 R63, R28, R15, 0x1, P1 ;  /* 0x0000000f1c3f7211 */ /* 0x000fc400008f0eff */
[----:B------:R-:W-:Y:S02]  /*10c0*/  IADD3 R68, P1, PT, R34, R109, RZ ;  /* 0x0000006d22447210 */ /* 0x000fe40007f3e0ff */
[----:B------:R-:W-:Y:S01]  /*10d0*/  LEA.HI.X.SX32 R67, R32, R15, 0x1, P0 ;  /* 0x0000000f20437211 */ /* 0x000fe200000f0eff */
[----:B------:R-:W-:Y:S01]  /*10e0*/  IMAD R28, R137, 0x2, R26 ;  /* 0x00000002891c7824 */ /* 0x000fe200078e021a */
[----:B------:R-:W-:Y:S02]  /*10f0*/  IADD3 R72, P0, PT, R4, R109, RZ ;  /* 0x0000006d04487210 */ /* 0x000fe40007f1e0ff */
[----:B------:R-:W-:Y:S02]  /*1100*/  LEA.HI.X.SX32 R65, R30, R15, 0x1, P2 ;  /* 0x0000000f1e417211 */ /* 0x000fe400010f0eff */
[----:B------:R-:W-:Y:S02]  /*1110*/  IADD3 R70, P2, PT, R38, R109, RZ ;  /* 0x0000006d26467210 */ /* 0x000fe40007f5e0ff */
[----:B------:R-:W-:-:S02]  /*1120*/  LEA.HI.X.SX32 R69, R34, R15, 0x1, P1 ;  /* 0x0000000f22457211 */ /* 0x000fc400008f0eff */
[----:B------:R-:W-:Y:S02]  /*1130*/  IADD3 R74, P1, PT, R6, R109, RZ ;  /* 0x0000006d064a7210 */ /* 0x000fe40007f3e0ff */
[-C--:B------:R-:W-:Y:S01]  /*1140*/  LEA.HI.X.SX32 R73, R4, R15.reuse, 0x1, P0 ;  /* 0x0000000f04497211 */ /* 0x080fe200000f0eff */
[C---:B------:R-:W-:Y:S01]  /*1150*/  IMAD R4, R137.reuse, 0x2, R28 ;  /* 0x0000000289047824 */ /* 0x040fe200078e021c */
[----:B------:R-:W-:Y:S02]  /*1160*/  LEA.HI.X.SX32 R71, R38, R15, 0x1, P2 ;  /* 0x0000000f26477211 */ /* 0x000fe400010f0eff */
[----:B------:R-:W-:Y:S02]  /*1170*/  IADD3 R76, P2, PT, R8, R109, RZ ;  /* 0x0000006d084c7210 */ /* 0x000fe40007f5e0ff */
[-C--:B------:R-:W-:Y:S01]  /*1180*/  LEA.HI.X.SX32 R75, R6, R15.reuse, 0x1, P1 ;  /* 0x0000000f064b7211 */ /* 0x080fe200008f0eff */
[----:B------:R-:W-:Y:S01]  /*1190*/  IMAD R6, R137, 0x2, R4 ;  /* 0x0000000289067824 */ /* 0x000fe200078e0204 */
[----:B------:R-:W-:-:S02]  /*11a0*/  LEA.HI.X.SX32 R77, R8, R15, 0x1, P2 ;  /* 0x0000000f084d7211 */ /* 0x000fc400010f0eff */
[-C--:B------:R-:W-:Y:S01]  /*11b0*/  IADD3 R80, P1, PT, R10, R109.reuse, RZ ;  /* 0x0000006d0a507210 */ /* 0x080fe20007f3e0ff */
[C---:B------:R-:W-:Y:S01]  /*11c0*/  IMAD R8, R137.reuse, 0x2, R6 ;  /* 0x0000000289087824 */ /* 0x040fe200078e0206 */
[----:B------:R-:W-:Y:S02]  /*11d0*/  IADD3 R78, P0, PT, R12, R109, RZ ;  /* 0x0000006d0c4e7210 */ /* 0x000fe40007f1e0ff */
[----:B------:R-:W-:Y:S01]  /*11e0*/  LEA.HI.X.SX32 R81, R10, R15, 0x1, P1 ;  /* 0x0000000f0a517211 */ /* 0x000fe200008f0eff */
[C---:B------:R-:W-:Y:S01]  /*11f0*/  IMAD R10, R137.reuse, 0x2, R8 ;  /* 0x00000002890a7824 */ /* 0x040fe200078e0208 */
[-C--:B------:R-:W-:Y:S02]  /*1200*/  IADD3 R82, P2, PT, R14, R109.reuse, RZ ;  /* 0x0000006d0e527210 */ /* 0x080fe40007f5e0ff */
[----:B------:R-:W-:Y:S02]  /*1210*/  IADD3 R86, P1, PT, R18, R109, RZ ;  /* 0x0000006d12567210 */ /* 0x000fe40007f3e0ff */
[-C--:B------:R-:W-:Y:S01]  /*1220*/  LEA.HI.X.SX32 R79, R12, R15.reuse, 0x1, P0 ;  /* 0x0000000f0c4f7211 */ /* 0x080fe200000f0eff */
[----:B------:R-:W-:Y:S01]  /*1230*/  IMAD R12, R137, 0x2, R10 ;  /* 0x00000002890c7824 */ /* 0x000fe200078e020a */
[----:B------:R-:W-:-:S02]  /*1240*/  LEA.HI.X.SX32 R83, R14, R15, 0x1, P2 ;  /* 0x0000000f0e537211 */ /* 0x000fc400010f0eff */
[-C--:B------:R-:W-:Y:S02]  /*1250*/  IADD3 R84, P0, PT, R16, R109.reuse, RZ ;  /* 0x0000006d10547210 */ /* 0x080fe40007f1e0ff */
[----:B------:R-:W-:Y:S02]  /*1260*/  IADD3 R88, P2, PT, R26, R109, RZ ;  /* 0x0000006d1a587210 */ /* 0x000fe40007f5e0ff */
[----:B------:R-:W-:Y:S01]  /*1270*/  LEA.HI.X.SX32 R87, R18, R15, 0x1, P1 ;  /* 0x0000000f12577211 */ /* 0x000fe200008f0eff */
[----:B------:R-:W-:Y:S01]  /*1280*/  IMAD R14, R137, 0x2, R12 ;  /* 0x00000002890e7824 */ /* 0x000fe200078e020c */
[----:B------:R-:W-:Y:S02]  /*1290*/  IADD3 R92, P1, PT, R4, R109, RZ ;  /* 0x0000006d045c7210 */ /* 0x000fe40007f3e0ff */
[-C--:B------:R-:W-:Y:S02]  /*12a0*/  LEA.HI.X.SX32 R85, R16, R15.reuse, 0x1, P0 ;  /* 0x0000000f10557211 */ /* 0x080fe400000f0eff */
[----:B------:R-:W-:-:S02]  /*12b0*/  LEA.HI.X.SX32 R89, R26, R15, 0x1, P2 ;  /* 0x0000000f1a597211 */ /* 0x000fc400010f0eff */
[-C--:B------:R-:W-:Y:S02]  /*12c0*/  IADD3 R90, P0, PT, R28, R109.reuse, RZ ;  /* 0x0000006d1c5a7210 */ /* 0x080fe40007f1e0ff */
[----:B------:R-:W-:Y:S02]  /*12d0*/  IADD3 R94, P2, PT, R6, R109, RZ ;  /* 0x0000006d065e7210 */ /* 0x000fe40007f5e0ff */
[-C--:B------:R-:W-:Y:S01]  /*12e0*/  LEA.HI.X.SX32 R93, R4, R15.reuse, 0x1, P1 ;  /* 0x0000000f045d7211 */ /* 0x080fe200008f0eff */
[C---:B------:R-:W-:Y:S01]  /*12f0*/  IMAD R4, R137.reuse, 0x2, R14 ;  /* 0x0000000289047824 */ /* 0x040fe200078e020e */
[-C--:B------:R-:W-:Y:S02]  /*1300*/  LEA.HI.X.SX32 R91, R28, R15.reuse, 0x1, P0 ;  /* 0x0000000f1c5b7211 */ /* 0x080fe400000f0eff */
[----:B------:R-:W-:Y:S01]  /*1310*/  LEA.HI.X.SX32 R95, R6, R15, 0x1, P2 ;  /* 0x0000000f065f7211 */ /* 0x000fe200010f0eff */
[----:B------:R-:W-:Y:S01]  /*1320*/  IMAD R6, R137, 0x2, R4 ;  /* 0x0000000289067824 */ /* 0x000fe200078e0204 */
[----:B------:R-:W-:-:S02]  /*1330*/  IADD3 R96, P0, PT, R8, R109, RZ ;  /* 0x0000006d08607210 */ /* 0x000fc40007f1e0ff */
[----:B------:R-:W-:Y:S02]  /*1340*/  SHF.R.U32.HI R17, RZ, 0x5, R37 ;  /* 0x00000005ff117819 */ /* 0x000fe40000011625 */
[----:B------:R-:W-:Y:S01]  /*1350*/  LEA.HI.X.SX32 R97, R8, R15, 0x1, P0 ;  /* 0x0000000f08617211 */ /* 0x000fe200000f0eff */
[----:B------:R-:W-:Y:S01]  /*1360*/  IMAD R8, R137, 0x2, R6 ;  /* 0x0000000289087824 */ /* 0x000fe200078e0206 */
[----:B------:R-:W-:Y:S02]  /*1370*/  R2UR UR11, R17 ;  /* 0x00000000110b72ca */ /* 0x000fe400000e0000 */
[-C--:B------:R-:W-:Y:S02]  /*1380*/  IADD3 R98, P1, PT, R10, R109.reuse, RZ ;  /* 0x0000006d0a627210 */ /* 0x080fe40007f3e0ff */
[----:B------:R-:W-:Y:S02]  /*1390*/  IADD3 R100, P2, PT, R12, R109, RZ ;  /* 0x0000006d0c647210 */ /* 0x000fe40007f5e0ff */
[----:B------:R-:W-:-:S02]  /*13a0*/  LEA.HI.X.SX32 R99, R10, R15, 0x1, P1 ;  /* 0x0000000f0a637211 */ /* 0x000fc400008f0eff */
[----:B------:R-:W-:Y:S02]  /*13b0*/  LEA.HI.X.SX32 R101, R12, R15, 0x1, P2 ;  /* 0x0000000f0c657211 */ /* 0x000fe400010f0eff */
[-C--:B------:R-:W-:Y:S02]  /*13c0*/  IADD3 R102, P0, PT, R14, R109.reuse, RZ ;  /* 0x0000006d0e667210 */ /* 0x080fe40007f1e0ff */
[-C--:B------:R-:W-:Y:S02]  /*13d0*/  IADD3 R104, P1, PT, R4, R109.reuse, RZ ;  /* 0x0000006d04687210 */ /* 0x080fe40007f3e0ff */
[-C--:B------:R-:W-:Y:S02]  /*13e0*/  IADD3 R106, P2, PT, R6, R109.reuse, RZ ;  /* 0x0000006d066a7210 */ /* 0x080fe40007f5e0ff */
[----:B------:R-:W-:Y:S02]  /*13f0*/  IADD3 R108, P3, PT, R8, R109, RZ ;  /* 0x0000006d086c7210 */ /* 0x000fe40007f7e0ff */
[----:B------:R-:W-:-:S02]  /*1400*/  LEA.HI.X.SX32 R103, R14, R15, 0x1, P0 ;  /* 0x0000000f0e677211 */ /* 0x000fc400000f0eff */
[-C--:B------:R-:W-:Y:S02]  /*1410*/  LEA.HI.X.SX32 R105, R4, R15.reuse, 0x1, P1 ;  /* 0x0000000f04697211 */ /* 0x080fe400008f0eff */
[-C--:B------:R-:W-:Y:S02]  /*1420*/  LEA.HI.X.SX32 R107, R6, R15.reuse, 0x1, P2 ;  /* 0x0000000f066b7211 */ /* 0x080fe400010f0eff */
[----:B------:R-:W-:Y:S02]  /*1430*/  LEA.HI.X.SX32 R109, R8, R15, 0x1, P3 ;  /* 0x0000000f086d7211 */ /* 0x000fe400018f0eff */
[----:B------:R-:W-:Y:S01]  /*1440*/  LOP3.LUT R44, R44, 0x7f, R37, 0x78, !PT ;  /* 0x0000007f2c2c7812 */ /* 0x000fe200078e7825 */
[----:B------:R-:W-:Y:S06]  /*1450*/  BRA.U UP1, `(.L_x_5) ;  /* 0x0000000101187547 */ /* 0x000fec000b800000 */
[----:B------:R-:W-:Y:S01]  /*1460*/  ELECT P0, URZ, PT ;  /* 0x0000000000ff782f */ /* 0x000fe20003800000 */
[----:B------:R-:W-:Y:S01]  /*1470*/  IMAD.MOV.U32 R4, RZ, RZ, 0x1 ;  /* 0x00000001ff047424 */ /* 0x000fe200078e00ff */
[----:B------:R-:W-:Y:S01]  /*1480*/  UMOV UR4, 0x40 ;  /* 0x0000004000047882 */ /* 0x000fe20000000000 */
[----:B------:R-:W-:Y:S01]  /*1490*/  UVIRTCOUNT.DEALLOC.SMPOOL 0x80 ;  /* 0x000000800000784c */ /* 0x000fe20000000000 */
[----:B------:R-:W-:-:S09]  /*14a0*/  ULEA UR4, UR6, UR4, 0x18 ;  /* 0x0000000406047291 */ /* 0x000fd2000f8ec0ff */
[----:B------:R0:W-:Y:S03]  /*14b0*/  @P0 STS.U8 [UR4], R4 ;  /* 0x00000004ff000988 */ /* 0x0001e60008000004 */
.L_x_5:
[----:B------:R-:W-:Y:S01]  /*14c0*/  USHF.L.U32 UR4, UR11, 0x15, URZ ;  /* 0x000000150b047899 */ /* 0x000fe200080006ff */
[----:B------:R-:W-:Y:S01]  /*14d0*/  LOP3.LUT R43, R44, 0x20, RZ, 0x3c, !PT ;  /* 0x000000202c2b7812 */ /* 0x000fe200078e3cff */
[----:B------:R-:W-:Y:S01]  /*14e0*/  ULOP3.LUT UR12, UR11, 0x4, URZ, 0xc0, !UPT ;  /* 0x000000040b0c7892 */ /* 0x000fe2000f8ec0ff */
[----:B------:R-:W-:Y:S01]  /*14f0*/  LOP3.LUT P4, RZ, R37, 0xff, RZ, 0xc0, !PT ;  /* 0x000000ff25ff7812 */ /* 0x000fe2000788c0ff */
[----:B------:R-:W-:Y:S01]  /*1500*/  ULOP3.LUT UR6, UR4, 0x600000, URZ, 0xc0, !UPT ;  /* 0x0060000004067892 */ /* 0x000fe2000f8ec0ff */
[----:B-----5:R1:W-:Y:S01]  /*1510*/  STS.U8 [R44+UR17], R5 ;  /* 0x000000052c007988 */ /* 0x0203e20008000011 */
[----:B------:R-:W-:Y:S01]  /*1520*/  UMOV UR5, 0x1 ;  /* 0x0000000100057882 */ /* 0x000fe20000000000 */
[----:B------:R-:W-:Y:S01]  /*1530*/  UIADD3 UR14, UPT, UPT, UR17, 0x9000, URZ ;  /* 0x00009000110e7890 */ /* 0x000fe2000fffe0ff */
[----:B------:R-:W-:Y:S01]  /*1540*/  PRMT R9, RZ, 0x7610, R9 ;  /* 0x00007610ff097816 */ /* 0x000fe20000000009 */
[----:B------:R-:W-:Y:S01]  /*1550*/  UIADD3 UR15, UPT, UPT, UR16, UR6, URZ ;  /* 0x00000006100f7290 */ /* 0x000fe2000fffe0ff */
[----:B------:R-:W-:Y:S01]  /*1560*/  STS.U8 [R44+UR17+0x200], R7 ;  /* 0x000200072c007988 */ /* 0x000fe20008000011 */
[----:B------:R-:W-:-:S02]  /*1570*/  UIADD3 UR33, UPT, UPT, UR18, 0x40, URZ ;  /* 0x0000004012217890 */ /* 0x000fc4000fffe0ff */
[----:B------:R-:W-:Y:S01]  /*1580*/  ULEA UR15, UR12, UR15, 0x4 ;  /* 0x0000000f0c0f7291 */ /* 0x000fe2000f8e20ff */
[----:B------:R-:W-:Y:S01]  /*1590*/  STS.U8 [R44+UR17+0x400], R29 ;  /* 0x0004001d2c007988 */ /* 0x000fe20008000011 */
[----:B-1----:R-:W-:Y:S01]  /*15a0*/  PRMT R5, RZ, 0x7610, R5 ;  /* 0x00007610ff057816 */ /* 0x002fe20000000005 */
[----:B------:R-:W-:Y:S01]  /*15b0*/  VOTEU.ALL UP2, P4 ;  /* 0x0000000000ff7886 */ /* 0x000fe20002040000 */
[----:B------:R-:W-:Y:S01]  /*15c0*/  VOTEU.ALL UP0, P4 ;  /* 0x0000000000ff7886 */ /* 0x000fe20002000000 */
[----:B------:R-:W-:Y:S01]  /*15d0*/  STS.U8 [R44+UR17+0x600], R31 ;  /* 0x0006001f2c007988 */ /* 0x000fe20008000011 */
[----:B------:R-:W-:Y:S02]  /*15e0*/  ISETP.LT.AND P1, PT, RZ, UR33, PT ;  /* 0x00000021ff007c0c */ /* 0x000fe4000bf21270 */
[----:B------:R-:W-:-:S04]  /*15f0*/  @!UP2 UIADD3 UR8, UPT, UPT, -UR5, 0x100000, URZ ;  /* 0x001000000508a890 */ /* 0x000fc8000fffe1ff */
[----:B------:R-:W-:Y:S02]  /*1600*/  @!UP2 USHF.L.U32 UR9, UR8, 0xb, URZ ;  /* 0x0000000b0809a899 */ /* 0x000fe400080006ff */
[----:B------:R-:W-:Y:S01]  /*1610*/  @!UP2 USHF.L.U32 UR8, UR8, 0x1, URZ ;  /* 0x000000010808a899 */ /* 0x000fe200080006ff */
[----:B------:R-:W-:Y:S04]  /*1620*/  STS.U8 [R44+UR17+0x800], R27 ;  /* 0x0008001b2c007988 */ /* 0x000fe80008000011 */
[----:B------:R-:W-:Y:S04]  /*1630*/  STS.U8 [R44+UR17+0xa00], R33 ;  /* 0x000a00212c007988 */ /* 0x000fe80008000011 */
[----:B------:R-:W-:Y:S04]  /*1640*/  STS.U8 [R44+UR17+0xc00], R35 ;  /* 0x000c00232c007988 */ /* 0x000fe80008000011 */
[----:B------:R-:W-:Y:S04]  /*1650*/  STS.U8 [R44+UR17+0xe00], R39 ;  /* 0x000e00272c007988 */ /* 0x000fe80008000011 */
[----:B------:R1:W-:Y:S04]  /*1660*/  STS.U8 [R44+UR17+0x1000], R41 ;  /* 0x001000292c007988 */ /* 0x0003e80008000011 */
        /* <DEDUP_REMOVED lines=8> */
[----:B------:R4:W-:Y:S04]  /*16f0*/  STS.U8 [R43+UR17+0x500], R110 ;  /* 0x0005006e2b007988 */ /* 0x0009e80008000011 */
[----:B------:R-:W-:Y:S04]  /*1700*/  STS.U8 [R43+UR17+0x900], R114 ;  /* 0x000900722b007988 */ /* 0x000fe80008000011 */
[----:B------:R-:W-:Y:S04]  /*1710*/  STS.U8 [R43+UR17+0xd00], R118 ;  /* 0x000d00762b007988 */ /* 0x000fe80008000011 */
        /* <DEDUP_REMOVED lines=8> */
[----:B------:R-:W-:Y:S04]  /*17a0*/  STS.U8 [R43+UR17+0x1300], R124 ;  /* 0x0013007c2b007988 */ /* 0x000fe80008000011 */
[----:B------:R-:W-:Y:S04]  /*17b0*/  STS.U8 [R43+UR17+0x1700], R128 ;  /* 0x001700802b007988 */ /* 0x000fe80008000011 */
[----:B------:R-:W-:Y:S04]  /*17c0*/  STS.U8 [R43+UR17+0x1b00], R132 ;  /* 0x001b00842b007988 */ /* 0x000fe80008000011 */
[----:B------:R-:W-:Y:S01]  /*17d0*/  STS.U8 [R43+UR17+0x1f00], R138 ;  /* 0x001f008a2b007988 */ /* 0x000fe20008000011 */
[----:B------:R-:W-:Y:S01]  /*17e0*/  STTM.16dp32bit_t0_t15.x32 tmem[UR15], RZ ;  /* 0x000000ff000079ed */ /* 0x000fe20008a8000f */
[----:B------:R-:W-:Y:S01]  /*17f0*/  STTM.16dp32bit_t16_t31.x32 tmem[UR15+0x20], RZ ;  /* 0x000020ff000079ed */ /* 0x000fe20008aa000f */
[----:B------:R-:W0:Y:S02]  /*1800*/  FENCE.VIEW.ASYNC.T ;  /* 0x00000000000073c6 */ /* 0x000e240000000200 */
[----:B0-----:R-:W-:Y:S01]  /*1810*/  BAR.SYNC.DEFER_BLOCKING 0x0 ;  /* 0x0000000000007b1d */ /* 0x001fe20000010000 */
[----:B-1----:R-:W-:-:S05]  /*1820*/  PRMT R41, RZ, 0x7610, R41 ;  /* 0x00007610ff297816 */ /* 0x002fca0000000029 */
[----:B------:R-:W0:Y:S02]  /*1830*/  FENCE.VIEW.ASYNC.S ;  /* 0x00000000000073c6 */ /* 0x000e240000000000 */
[----:B0-----:R0:W1:Y:S02]  /*1840*/  @!UP0 SYNCS.EXCH.64 URZ, [UR14], UR8 ;  /* 0x000000080eff85b2 */ /* 0x0010640008000100 */
[----:B-1----:R-:W-:Y:S01]  /*1850*/  BAR.SYNC.DEFER_BLOCKING 0x0 ;  /* 0x0000000000007b1d */ /* 0x002fe20000010000 */
[----:B--2---:R-:W-:Y:S02]  /*1860*/  PRMT R13, RZ, 0x7610, R13 ;  /* 0x00007610ff0d7816 */ /* 0x004fe4000000000d */
[----:B------:R-:W-:Y:S02]  /*1870*/  PRMT R17, RZ, 0x7610, R17 ;  /* 0x00007610ff117816 */ /* 0x000fe40000000011 */
[----:B------:R-:W-:Y:S02]  /*1880*/  PRMT R27, RZ, 0x7610, R27 ;  /* 0x00007610ff1b7816 */ /* 0x000fe4000000001b */
[----:B------:R-:W-:-:S02]  /*1890*/  PRMT R31, RZ, 0x7610, R31 ;  /* 0x00007610ff1f7816 */ /* 0x000fc4000000001f */
[----:B------:R-:W-:Y:S02]  /*18a0*/  PRMT R35, RZ, 0x7610, R35 ;  /* 0x00007610ff237816 */ /* 0x000fe40000000023 */
[----:B------:R-:W-:Y:S02]  /*18b0*/  PRMT R4, RZ, 0x7610, R4 ;  /* 0x00007610ff047816 */ /* 0x000fe40000000004 */
[----:B------:R-:W-:Y:S02]  /*18c0*/  PRMT R8, RZ, 0x7610, R8 ;  /* 0x00007610ff087816 */ /* 0x000fe40000000008 */
[----:B------:R-:W-:Y:S02]  /*18d0*/  PRMT R12, RZ, 0x7610, R12 ;  /* 0x00007610ff0c7816 */ /* 0x000fe4000000000c */
[----:B------:R-:W-:Y:S02]  /*18e0*/  PRMT R16, RZ, 0x7610, R16 ;  /* 0x00007610ff107816 */ /* 0x000fe40000000010 */
[----:B------:R-:W-:-:S02]  /*18f0*/  PRMT R26, RZ, 0x7610, R26 ;  /* 0x00007610ff1a7816 */ /* 0x000fc4000000001a */
[----:B------:R-:W-:Y:S02]  /*1900*/  PRMT R30, RZ, 0x7610, R30 ;  /* 0x00007610ff1e7816 */ /* 0x000fe4000000001e */
[----:B------:R-:W-:Y:S01]  /*1910*/  PRMT R34, RZ, 0x7610, R34 ;  /* 0x00007610ff227816 */ /* 0x000fe20000000022 */
[----:B------:R-:W2:Y:S01]  /*1920*/  @P1 LDG.E.U8 R41, desc[UR34][R102.64] ;  /* 0x0000002266291981 */ /* 0x000ea2000c1e1100 */
[----:B---3--:R-:W-:Y:S02]  /*1930*/  PRMT R40, RZ, 0x7610, R40 ;  /* 0x00007610ff287816 */ /* 0x008fe40000000028 */
[----:B------:R-:W-:Y:S01]  /*1940*/  PRMT R7, RZ, 0x7610, R7 ;  /* 0x00007610ff077816 */ /* 0x000fe20000000007 */
[----:B------:R-:W3:Y:S01]  /*1950*/  @P1 LDG.E.U8 R5, desc[UR34][R46.64] ;  /* 0x000000222e051981 */ /* 0x000ee2000c1e1100 */
[----:B------:R-:W-:Y:S02]  /*1960*/  PRMT R11, RZ, 0x7610, R11 ;  /* 0x00007610ff0b7816 */ /* 0x000fe4000000000b */
[----:B------:R-:W-:Y:S01]  /*1970*/  PRMT R15, RZ, 0x7610, R15 ;  /* 0x00007610ff0f7816 */ /* 0x000fe2000000000f */
[----:B------:R-:W3:Y:S01]  /*1980*/  @P1 LDG.E.U8 R9, desc[UR34][R54.64] ;  /* 0x0000002236091981 */ /* 0x000ee2000c1e1100 */
[----:B------:R-:W-:-:S02]  /*1990*/  PRMT R19, RZ, 0x7610, R19 ;  /* 0x00007610ff137816 */ /* 0x000fc40000000013 */
[----:B------:R-:W-:Y:S01]  /*19a0*/  PRMT R29, RZ, 0x7610, R29 ;  /* 0x00007610ff1d7816 */ /* 0x000fe2000000001d */
[----:B------:R-:W3:Y:S01]  /*19b0*/  @P1 LDG.E.U8 R13, desc[UR34][R62.64] ;  /* 0x000000223e0d1981 */ /* 0x000ee2000c1e1100 */
[----:B------:R-:W-:Y:S02]  /*19c0*/  PRMT R33, RZ, 0x7610, R33 ;  /* 0x00007610ff217816 */ /* 0x000fe40000000021 */
        /* <DEDUP_REMOVED lines=14> */
[----:B----4-:R-:W-:-:S03]  /*1ab0*/  PRMT R110, RZ, 0x7610, R110 ;  /* 0x00007610ff6e7816 */ /* 0x010fc6000000006e */
[----:B------:R-:W4:Y:S04]  /*1ac0*/  @P1 LDG.E.U8 R8, desc[UR34][R56.64] ;  /* 0x0000002238081981 */ /* 0x000f28000c1e1100 */
        /* <DEDUP_REMOVED lines=21> */
[----:B------:R-:W4:Y:S01]  /*1c20*/  @P1 LDG.E.U8 R110, desc[UR34][R108.64] ;  /* 0x000000226c6e1981 */ /* 0x000f22000c1e1100 */
[----:B0-----:R-:W-:-:S04]  /*1c30*/  @!UP2 UIADD3 UR8, UPT, UPT, -UR5, 0x100000, URZ ;  /* 0x001000000508a890 */ /* 0x001fc8000fffe1ff */
[----:B------:R-:W-:Y:S02]  /*1c40*/  @!UP2 USHF.L.U32 UR9, UR8, 0xb, URZ ;  /* 0x0000000b0809a899 */ /* 0x000fe400080006ff */
[----:B------:R-:W-:Y:S01]  /*1c50*/  @!UP2 USHF.L.U32 UR8, UR8, 0x1, URZ ;  /* 0x000000010808a899 */ /* 0x000fe200080006ff */
[----:B------:R-:W-:Y:S01]  /*1c60*/  VOTEU.ALL UP0, P4 ;  /* 0x0000000000ff7886 */ /* 0x000fe20002000000 */
[----:B------:R-:W-:-:S04]  /*1c70*/  @!UP2 UIADD3 UR4, UPT, UPT, -UR5, 0x100000, URZ ;  /* 0x001000000504a890 */ /* 0x000fc8000fffe1ff */
[----:B------:R-:W-:Y:S02]  /*1c80*/  @!UP2 USHF.L.U32 UR5, UR4, 0xb, URZ ;  /* 0x0000000b0405a899 */ /* 0x000fe400080006ff */
[----:B------:R-:W-:Y:S01]  /*1c90*/  @!UP2 USHF.L.U32 UR4, UR4, 0x1, URZ ;  /* 0x000000010404a899 */ /* 0x000fe200080006ff */
[----:B------:R-:W-:Y:S01]  /*1ca0*/  ISETP.EQ.U32.AND P2, PT, RZ, UR11, P1 ;  /* 0x0000000bff007c0c */ /* 0x000fe20008f42070 */
[----:B------:R-:W-:Y:S01]  /*1cb0*/  UIADD3 UR13, UPT, UPT, UR16, 0x100000, URZ ;  /* 0x00100000100d7890 */ /* 0x000fe2000fffe0ff */
[----:B------:R-:W-:Y:S01]  /*1cc0*/  LOP3.LUT R42, R44, 0x40, RZ, 0x3c, !PT ;  /* 0x000000402c2a7812 */ /* 0x000fe200078e3cff */
[----:B------:R0:W1:Y:S01]  /*1cd0*/  @!UP0 SYNCS.EXCH.64 URZ, [UR17+0x9008], UR8 ;  /* 0x0090080811ff85b2 */ /* 0x0000620008000100 */
[----:B------:R-:W-:Y:S01]  /*1ce0*/  VOTEU.ALL UP0, P4 ;  /* 0x0000000000ff7886 */ /* 0x000fe20002000000 */
[----:B------:R-:W-:Y:S02]  /*1cf0*/  UIADD3 UR6, UPT, UPT, UR6, UR13, URZ ;  /* 0x0000000d06067290 */ /* 0x000fe4000fffe0ff */
[----:B------:R-:W-:-:S02]  /*1d00*/  UIADD3 UR10, UPT, UPT, UR17, 0x4000, URZ ;  /* 0x00004000110a7890 */ /* 0x000fc4000fffe0ff */
[----:B------:R-:W-:Y:S01]  /*1d10*/  ULEA UR12, UR12, UR6, 0x3 ;  /* 0x000000060c0c7291 */ /* 0x000fe2000f8e18ff */
[----:B--2---:R2:W-:Y:S04]  /*1d20*/  STS.U8 [R44+UR17+0x3c00], R41 ;  /* 0x003c00292c007988 */ /* 0x0045e80008000011 */
[----:B---3--:R0:W-:Y:S04]  /*1d30*/  STS.U8 [R44+UR17+0x2000], R5 ;  /* 0x002000052c007988 */ /* 0x0081e80008000011 */
[----:B------:R0:W-:Y:S01]  /*1d40*/  STS.U8 [R44+UR17+0x2400], R9 ;  /* 0x002400092c007988 */ /* 0x0001e20008000011 */
[----:B--2---:R-:W-:-:S03]  /*1d50*/  LOP3.LUT R41, R44, 0x60, RZ, 0x3c, !PT ;  /* 0x000000602c297812 */ /* 0x004fc600078e3cff */
[----:B------:R0:W-:Y:S04]  /*1d60*/  STS.U8 [R44+UR17+0x2800], R13 ;  /* 0x0028000d2c007988 */ /* 0x0001e80008000011 */
[----:B------:R0:W-:Y:S04]  /*1d70*/  STS.U8 [R44+UR17+0x2c00], R17 ;  /* 0x002c00112c007988 */ /* 0x0001e80008000011 */
[----:B------:R0:W-:Y:S04]  /*1d80*/  STS.U8 [R44+UR17+0x3000], R27 ;  /* 0x0030001b2c007988 */ /* 0x0001e80008000011 */
[----:B------:R0:W-:Y:S04]  /*1d90*/  STS.U8 [R44+UR17+0x3400], R31 ;  /* 0x0034001f2c007988 */ /* 0x0001e80008000011 */
[----:B------:R0:W-:Y:S04]  /*1da0*/  STS.U8 [R44+UR17+0x3800], R35 ;  /* 0x003800232c007988 */ /* 0x0001e80008000011 */
[----:B------:R0:W-:Y:S04]  /*1db0*/  STS.U8 [R43+UR17+0x2100], R4 ;  /* 0x002100042b007988 */ /* 0x0001e80008000011 */
[----:B----4-:R0:W-:Y:S04]  /*1dc0*/  STS.U8 [R43+UR17+0x2500], R8 ;  /* 0x002500082b007988 */ /* 0x0101e80008000011 */
[----:B------:R0:W-:Y:S04]  /*1dd0*/  STS.U8 [R43+UR17+0x2900], R12 ;  /* 0x0029000c2b007988 */ /* 0x0001e80008000011 */
        /* <DEDUP_REMOVED lines=20> */
[----:B------:R0:W-:Y:S01]  /*1f20*/  STS.U8 [R41+UR17+0x3f00], R110 ;  /* 0x003f006e29007988 */ /* 0x0001e20008000011 */
[----:B-1----:R1:W-:Y:S06]  /*1f30*/  MEMBAR.ALL.CTA ;  /* 0x0000000000007992 */ /* 0x0023ec0000008000 */
[----:B-1----:R-:W-:Y:S04]  /*1f40*/  FENCE.VIEW.ASYNC.S ;  /* 0x00000000000073c6 */ /* 0x002fe80000000000 */
[----:B------:R-:W1:Y:S02]  /*1f50*/  FENCE.VIEW.ASYNC.S ;  /* 0x00000000000073c6 */ /* 0x000e640000000000 */
[----:B-1----:R0:W1:Y:S02]  /*1f60*/  @!UP0 SYNCS.EXCH.64 URZ, [UR17+0x4000], UR4 ;  /* 0x0040000411ff85b2 */ /* 0x0020640008000100 */
[----:B-1----:R-:W-:Y:S06]  /*1f70*/  BAR.SYNC.DEFER_BLOCKING 0x0 ;  /* 0x0000000000007b1d */ /* 0x002fec0000010000 */
[----:B0-----:R-:W-:Y:S05]  /*1f80*/  @!P2 BRA `(.L_x_6) ;  /* 0x000000000084a947 */ /* 0x001fea0003800000 */
[----:B------:R-:W-:Y:S02]  /*1f90*/  UIADD3 UR4, UPT, UPT, UR17, 0x2000, URZ ;  /* 0x0000200011047890 */ /* 0x000fe4000fffe0ff */
[----:B------:R-:W-:Y:S02]  /*1fa0*/  USHF.R.U32.HI UR6, URZ, 0x4, UR17 ;  /* 0x00000004ff067899 */ /* 0x000fe40008011611 */
[----:B------:R-:W-:Y:S02]  /*1fb0*/  USHF.R.U32.HI UR4, URZ, 0x4, UR4 ;  /* 0x00000004ff047899 */ /* 0x000fe40008011604 */
[----:B------:R-:W-:Y:S02]  /*1fc0*/  USGXT.U32 UR6, UR6, 0xe ;  /* 0x0000000e0606789a */ /* 0x000fe40008000000 */
[----:B------:R-:W-:Y:S02]  /*1fd0*/  USGXT.U32 UR8, UR4, 0xe ;  /* 0x0000000e0408789a */ /* 0x000fe40008000000 */
[----:B------:R-:W-:-:S02]  /*1fe0*/  UIADD3 UR28, UP0, UPT, UR6, 0x80, URZ ;  /* 0x00000080061c7890 */ /* 0x000fc4000ff1e0ff */
[----:B------:R-:W-:Y:S01]  /*1ff0*/  UIADD3 UR30, UP3, UPT, UR8, 0x2, URZ ;  /* 0x00000002081e7890 */ /* 0x000fe2000ff7e0ff */
[----:B------:R-:W-:Y:S01]  /*2000*/  UMOV UR4, URZ ;  /* 0x000000ff00047c82 */ /* 0x000fe20008000000 */
[----:B------:R-:W-:Y:S01]  /*2010*/  UMOV UR36, 0x0 ;  /* 0x0000000000247882 */ /* 0x000fe20000000000 */
[----:B------:R-:W-:Y:S02]  /*2020*/  UIADD3.X UR29, UPT, UPT, UR4, -0x7fffbfe0, URZ, UP0, !UPT ;  /* 0x80004020041d7890 */ /* 0x000fe400087fe4ff */
[----:B------:R-:W-:Y:S02]  /*2030*/  UIADD3.X UR31, UPT, UPT, UR4, 0x40004040, URZ, UP3, !UPT ;  /* 0x40004040041f7890 */ /* 0x000fe40009ffe4ff */
[----:B------:R-:W-:Y:S02]  /*2040*/  UIADD3.64 UR20, UPT, UPT, UR28, 0x80, URZ ;  /* 0x000000801c147897 */ /* 0x000fe4000fffe0ff */
[----:B------:R-:W-:Y:S02]  /*2050*/  UIADD3.64 UR22, UPT, UPT, UR30, 0x2, URZ ;  /* 0x000000021e167897 */ /* 0x000fe4000fffe0ff */
[----:B------:R-:W-:-:S02]  /*2060*/  UIADD3.64 UR24, UPT, UPT, UR28, 0x100, URZ ;  /* 0x000001001c187897 */ /* 0x000fc4000fffe0ff */
[----:B------:R-:W-:Y:S01]  /*2070*/  UIADD3.64 UR26, UPT, UPT, UR30, 0x4, URZ ;  /* 0x000000041e1a7897 */ /* 0x000fe2000fffe0ff */
[----:B------:R-:W-:Y:S01]  /*2080*/  UMOV UR37, 0x4108010 ;  /* 0x0410801000257882 */ /* 0x000fe20000000000 */
[----:B------:R-:W-:Y:S01]  /*2090*/  UMOV UR7, 0x80004020 ;  /* 0x8000402000077882 */ /* 0x000fe20000000000 */
[----:B------:R-:W-:Y:S01]  /*20a0*/  UMOV UR9, 0x40004040 ;  /* 0x4000404000097882 */ /* 0x000fe20000000000 */
[----:B------:R-:W-:Y:S01]  /*20b0*/  UMOV UR38, 0x0 ;  /* 0x0000000000267882 */ /* 0x000fe20000000000 */
[----:B------:R-:W-:Y:S01]  /*20c0*/  UMOV UR39, 0x4108010 ;  /* 0x0410801000277882 */ /* 0x000fe20000000000 */
[----:B------:R-:W-:Y:S01]  /*20d0*/  UMOV UR40, 0x0 ;  /* 0x0000000000287882 */ /* 0x000fe20000000000 */
[----:B------:R-:W-:Y:S01]  /*20e0*/  UMOV UR41, 0x4108010 ;  /* 0x0410801000297882 */ /* 0x000fe20000000000 */
[----:B------:R-:W-:Y:S01]  /*20f0*/  UMOV UR4, UR10 ;  /* 0x0000000a00047c82 */ /* 0x000fe20008000000 */
[----:B------:R-:W-:Y:S01]  /*2100*/  UMOV UR5, URZ ;  /* 0x000000ff00057c82 */ /* 0x000fe20008000000 */
[----:B------:R0:W-:Y:S01]  /*2110*/  UTCQMMA gdesc[UR6], gdesc[UR8], tmem[UR13], tmem[UR36], idesc[UR37], !UPT ;  /* 0x00ff2408060075ea */ /* 0x0001e2000f80030d */
[----:B------:R-:W-:Y:S01]  /*2120*/  UMOV UR42, 0x0 ;  /* 0x00000000002a7882 */ /* 0x000fe20000000000 */
[----:B------:R-:W-:Y:S01]  /*2130*/  UMOV UR43, 0x4108010 ;  /* 0x04108010002b7882 */ /* 0x000fe20000000000 */
[----:B------:R0:W-:Y:S01]  /*2140*/  UTCQMMA gdesc[UR28], gdesc[UR30], tmem[UR13], tmem[UR38], idesc[UR39], UPT ;  /* 0x00ff261e1c0075ea */ /* 0x0001e2000b80030d */
[----:B------:R-:W-:Y:S01]  /*2150*/  UMOV UR4, UR4 ;  /* 0x0000000400047c82 */ /* 0x000fe20008000000 */
[----:B------:R0:W-:Y:S01]  /*2160*/  UTCQMMA gdesc[UR20], gdesc[UR22], tmem[UR13], tmem[UR40], idesc[UR41], UPT ;  /* 0x00ff2816140075ea */ /* 0x0001e2000b80030d */
[----:B------:R0:W-:Y:S01]  /*2170*/  UTCQMMA gdesc[UR24], gdesc[UR26], tmem[UR13], tmem[UR42], idesc[UR43], UPT ;  /* 0x00ff2a1a180075ea */ /* 0x0001e2000b80030d */
[----:B------:R0:W-:Y:S01]  /*2180*/  UTCBAR [UR4], URZ ;  /* 0x000000ff040073e9 */ /* 0x0001e200080000ff */
[----:B------:R-:W-:Y:S01]  /*2190*/  NOP ;  /* 0x0000000000007918 */ /* 0x000fe20000000000 */
.L_x_6:
[----:B------:R-:W-:Y:S05]  /*21a0*/  @!P1 BRA `(.L_x_7) ;  /* 0x0000000000089947 */ /* 0x000fea0003800000 */
[----:B------:R-:W1:Y:S02]  /*21b0*/  SYNCS.PHASECHK.TRANS64.TRYWAIT P0, [UR17+0x4000], RZ ;  /* 0x004000ffff0075a7 */ /* 0x000e640008001111 */
[----:B-1----:R-:W-:Y:S05]  /*21c0*/  @!P0 BRA `(.L_x_8) ;  /* 0x0000006000f08947 */ /* 0x002fea0003800000 */
.L_x_7:
[----:B------:R-:W-:Y:S01]  /*21d0*/  BAR.SYNC.DEFER_BLOCKING 0x0 ;  /* 0x0000000000007b1d */ /* 0x000fe20000010000 */
[C---:B------:R-:W-:Y:S02]  /*21e0*/  LOP3.LUT R184, R37.reuse, 0x80, RZ, 0xc0, !PT ;  /* 0x0000008025b87812 */ /* 0x040fe400078ec0ff */
[C---:B------:R-:W-:Y:S02]  /*21f0*/  LOP3.LUT R26, R37.reuse, 0xf, RZ, 0xc0, !PT ;  /* 0x0000000f251a7812 */ /* 0x040fe400078ec0ff */
[----:B------:R-:W-:Y:S01]  /*2200*/  LOP3.LUT R27, R37, 0x60, RZ, 0xc0, !PT ;  /* 0x00000060251b7812 */ /* 0x000fe200078ec0ff */
[----:B0-----:R-:W0:Y:S01]  /*2210*/  LDCU UR4, c[0x0][0x3a8] ;  /* 0x00007500ff0477ac */ /* 0x001e220008000800 */
[----:B------:R-:W-:Y:S01]  /*2220*/  SHF.R.U32.HI R184, RZ, 0x2, R184 ;  /* 0x00000002ffb87819 */ /* 0x000fe200000116b8 */
[----:B------:R-:W-:Y:S01]  /*2230*/  LDTM.16dp32bit_t0_t15.x16 R4, tmem[UR12] ;  /* 0x0000000c000479ee */ /* 0x000fe20008a00000 */
[----:B------:R-:W0:Y:S01]  /*2240*/  LDTM.16dp32bit_t16_t31.x16 R4, tmem[UR12+0x10] ;  /* 0x0000100c000479ee */ /* 0x000e220008a20000 */
[----:B------:R-:W-:Y:S01]  /*2250*/  LEA.HI R135, R27, R26, RZ, 0x1f ;  /* 0x0000001a1b877211 */ /* 0x000fe200078ff8ff */
[----:B------:R-:W1:Y:S01]  /*2260*/  LDCU.64 UR22, c[0x0][0x3d0] ;  /* 0x00007a00ff1677ac */ /* 0x000e620008000a00 */
[----:B------:R-:W-:Y:S01]  /*2270*/  LOP3.LUT R40, R184, 0x10, R37, 0xf8, !PT ;  /* 0x00000010b8287812 */ /* 0x000fe200078ef825 */
[----:B------:R-:W2:Y:S01]  /*2280*/  LDC.64 R126, c[0x0][0x390] ;  /* 0x0000e400ff7e7b82 */ /* 0x000ea20000000a00 */
[----:B------:R-:W-:Y:S01]  /*2290*/  LOP3.LUT R38, R37, 0xff, RZ, 0xc0, !PT ;  /* 0x000000ff25267812 */ /* 0x000fe200078ec0ff */
[C---:B------:R-:W-:Y:S01]  /*22a0*/  VIADD R39, R135.reuse, UR18 ;  /* 0x0000001287277c36 */ /* 0x040fe20008000000 */
[C---:B------:R-:W-:Y:S01]  /*22b0*/  LOP3.LUT R28, R40.reuse, 0x2, RZ, 0xfc, !PT ;  /* 0x00000002281c7812 */ /* 0x040fe200078efcff */
[----:B------:R-:W-:Y:S01]  /*22c0*/  IMAD.SHL.U32 R135, R135, 0x8, RZ ;  /* 0x0000000887877824 */ /* 0x000fe200078e00ff */
[----:B------:R-:W-:-:S02]  /*22d0*/  LOP3.LUT R30, R40, 0x3, RZ, 0xfc, !PT ;  /* 0x00000003281e7812 */ /* 0x000fc400078efcff */
[C---:B------:R-:W-:Y:S01]  /*22e0*/  ISETP.GE.AND P0, PT, R39.reuse, R28, PT ;  /* 0x0000001c2700720c */ /* 0x040fe20003f06270 */
[----:B------:R-:W3:Y:S01]  /*22f0*/  LDC R124, c[0x0][0x3d8] ;  /* 0x0000f600ff7c7b82 */ /* 0x000ee20000000800 */
[C---:B------:R-:W-:Y:S02]  /*2300*/  LOP3.LUT R32, R40.reuse, 0x4, RZ, 0xfc, !PT ;  /* 0x0000000428207812 */ /* 0x040fe400078efcff */
[C---:B------:R-:W-:Y:S02]  /*2310*/  ISETP.GE.AND P6, PT, R39.reuse, R30, PT ;  /* 0x0000001e2700720c */ /* 0x040fe40003fc6270 */
[C---:B------:R-:W-:Y:S02]  /*2320*/  LOP3.LUT R28, R40.reuse, 0x7, RZ, 0xfc, !PT ;  /* 0x00000007281c7812 */ /* 0x040fe400078efcff */
[----:B------:R-:W-:Y:S01]  /*2330*/  ISETP.GE.AND P5, PT, R39, R32, PT ;  /* 0x000000202700720c */ /* 0x000fe20003fa6270 */
[----:B------:R-:W4:Y:S01]  /*2340*/  @!P4 SYNCS.CCTL.IV [UR17+0x4000] ;  /* 0x00400000ff00c9b1 */ /* 0x000f220008000011 */
[----:B------:R-:W-:Y:S01]  /*2350*/  LOP3.LUT R34, R40, 0x5, RZ, 0xfc, !PT ;  /* 0x0000000528227812 */ /* 0x000fe200078efcff */
[----:B------:R-:W-:Y:S01]  /*2360*/  NOP ;  /* 0x0000000000007918 */ /* 0x000fe20000000000 */
[----:B------:R-:W-:Y:S01]  /*2370*/  SHF.R.U32.HI R134, RZ, 0x5, R38 ;  /* 0x00000005ff867819 */ /* 0x000fe20000011626 */
[----:B0-----:R-:W-:Y:S01]  /*2380*/  FMUL R29, R6, UR4 ;  /* 0x00000004061d7c20 */ /* 0x001fe20008400000 */
[----:B------:R-:W-:Y:S01]  /*2390*/  LOP3.LUT R6, R40, 0x6, RZ, 0xfc, !PT ;  /* 0x0000000628067812 */ /* 0x000fe200078efcff */
[----:B------:R-:W-:Y:S01]  /*23a0*/  FMUL R7, R7, UR4 ;  /* 0x0000000407077c20 */ /* 0x000fe20008400000 */
[----:B------:R-:W-:Y:S01]  /*23b0*/  FMUL R8, R8, UR4 ;  /* 0x0000000408087c20 */ /* 0x000fe20008400000 */
[----:B------:R-:W-:Y:S01]  /*23c0*/  FMUL R9, R9, UR4 ;  /* 0x0000000409097c20 */ /* 0x000fe20008400000 */
[----:B------:R-:W-:Y:S01]  /*23d0*/  FSEL R29, R29, -INF , P0 ;  /* 0xff8000001d1d7808 */ /* 0x000fe20000000000 */
[----:B------:R-:W-:Y:S01]  /*23e0*/  FMUL R11, R11, UR4 ;  /* 0x000000040b0b7c20 */ /* 0x000fe20008400000 */
[----:B------:R-:W-:Y:S01]  /*23f0*/  ISETP.GE.AND P0, PT, R39, R6, PT ;  /* 0x000000062700720c */ /* 0x000fe20003f06270 */
[----:B------:R-:W-:Y:S01]  /*2400*/  FMUL R12, R12, UR4 ;  /* 0x000000040c0c7c20 */ /* 0x000fe20008400000 */
[----:B------:R-:W-:Y:S01]  /*2410*/  LOP3.LUT R6, R40, 0x8, RZ, 0xfc, !PT ;  /* 0x0000000828067812 */ /* 0x000fe200078efcff */
[----:B------:R-:W-:Y:S01]  /*2420*/  FMUL R10, R10, UR4 ;  /* 0x000000040a0a7c20 */ /* 0x000fe20008400000 */
[----:B------:R-:W-:Y:S01]  /*2430*/  FSEL R31, R7, -INF , P6 ;  /* 0xff800000071f7808 */ /* 0x000fe20003000000 */
[----:B------:R-:W-:Y:S01]  /*2440*/  FMUL R5, R5, UR4 ;  /* 0x0000000405057c20 */ /* 0x000fe20008400000 */
[----:B------:R-:W-:Y:S01]  /*2450*/  ISETP.GE.AND P6, PT, R39, R28, PT ;  /* 0x0000001c2700720c */ /* 0x000fe20003fc6270 */
[----:B------:R-:W-:Y:S01]  /*2460*/  FMUL R13, R13, UR4 ;  /* 0x000000040d0d7c20 */ /* 0x000fe20008400000 */
[----:B------:R-:W-:Y:S01]  /*2470*/  FSEL R28, R8, -INF , P5 ;  /* 0xff800000081c7808 */ /* 0x000fe20002800000 */
[----:B------:R-:W-:Y:S01]  /*2480*/  FMUL R14, R14, UR4 ;  /* 0x000000040e0e7c20 */ /* 0x000fe20008400000 */
[----:B------:R-:W-:Y:S01]  /*2490*/  ISETP.GE.AND P3, PT, R39, R34, PT ;  /* 0x000000222700720c */ /* 0x000fe20003f66270 */
        /* <DEDUP_REMOVED lines=12> */
[----:B-1----:R-:W-:Y:S01]  /*2560*/  UIMAD UR4, UR19, UR22, URZ ;  /* 0x00000016130472a4 */ /* 0x002fe2000f8e02ff */
[----:B------:R-:W-:Y:S01]  /*2570*/  FSEL R12, R12, -INF , P5 ;  /* 0xff8000000c0c7808 */ /* 0x000fe20002800000 */
[----:B---3--:R-:W-:Y:S01]  /*2580*/  IMAD R25, R25, R124, RZ ;  /* 0x0000007c19197224 */ /* 0x008fe200078e02ff */
[CC--:B------:R-:W-:Y:S01]  /*2590*/  ISETP.GE.AND P6, PT, R39.reuse, R40.reuse, PT ;  /* 0x000000282700720c */ /* 0x0c0fe20003fc6270 */
[----:B------:R-:W-:Y:S01]  /*25a0*/  USHF.R.S32.HI UR5, URZ, 0x1f, UR4 ;  /* 0x0000001fff057899 */ /* 0x000fe20008011404 */
[----:B------:R-:W-:-:S02]  /*25b0*/  ISETP.GT.AND P5, PT, R39, R40, PT ;  /* 0x000000282700720c */ /* 0x000fc40003fa4270 */
[----:B------:R-:W-:Y:S02]  /*25c0*/  FSEL R10, R10, -INF , P0 ;  /* 0xff8000000a0a7808 */ /* 0x000fe40000000000 */
[----:B------:R-:W-:Y:S02]  /*25d0*/  ISETP.GE.AND P0, PT, R39, R8, PT ;  /* 0x000000082700720c */ /* 0x000fe40003f06270 */
[----:B------:R-:W-:Y:S02]  /*25e0*/  FSEL R7, R6, -INF , P6 ;  /* 0xff80000006077808 */ /* 0x000fe40003000000 */
[----:B------:R-:W-:Y:S02]  /*25f0*/  FSEL R8, R5, -INF , P5 ;  /* 0xff80000005087808 */ /* 0x000fe40002800000 */
[----:B------:R-:W-:Y:S02]  /*2600*/  LOP3.LUT R4, R40, 0xb, RZ, 0xfc, !PT ;  /* 0x0000000b28047812 */ /* 0x000fe400078efcff */
[----:B------:R-:W-:-:S02]  /*2610*/  FMNMX3 R5, R7, R8, R29, !PT ;  /* 0x0000000807057276 */ /* 0x000fc4000780001d */
[----:B------:R-:W-:Y:S02]  /*2620*/  ISETP.GE.AND P6, PT, R39, R4, PT ;  /* 0x000000042700720c */ /* 0x000fe40003fc6270 */
[----:B------:R-:W-:Y:S02]  /*2630*/  FMNMX3 R5, R5, R31, R28, !PT ;  /* 0x0000001f05057276 */ /* 0x000fe4000780001c */
[----:B------:R-:W-:Y:S02]  /*2640*/  LOP3.LUT R4, R40, 0xc, RZ, 0xfc, !PT ;  /* 0x0000000c28047812 */ /* 0x000fe400078efcff */
[----:B------:R-:W-:Y:S02]  /*2650*/  FMNMX3 R5, R5, R9, R10, !PT ;  /* 0x0000000905057276 */ /* 0x000fe4000780000a */
[----:B------:R-:W-:Y:S02]  /*2660*/  FSEL R13, R13, -INF , P3 ;  /* 0xff8000000d0d7808 */ /* 0x000fe40001800000 */
[----:B------:R-:W-:-:S02]  /*2670*/  ISETP.GE.AND P3, PT, R39, R4, PT ;  /* 0x000000042700720c */ /* 0x000fc40003f66270 */
[C---:B------:R-:W-:Y:S02]  /*2680*/  LOP3.LUT R4, R40.reuse, 0xe, RZ, 0xfc, !PT ;  /* 0x0000000e28047812 */ /* 0x040fe400078efcff */
[----:B------:R-:W-:Y:S02]  /*2690*/  LOP3.LUT R6, R40, 0xd, RZ, 0xfc, !PT ;  /* 0x0000000d28067812 */ /* 0x000fe400078efcff */
[----:B------:R-:W-:Y:S02]  /*26a0*/  FSEL R14, R14, -INF , P0 ;  /* 0xff8000000e0e7808 */ /* 0x000fe40000000000 */
[----:B------:R-:W-:Y:S02]  /*26b0*/  FMNMX3 R5, R5, R11, R12, !PT ;  /* 0x0000000b05057276 */ /* 0x000fe4000780000c */
[C---:B------:R-:W-:Y:S02]  /*26c0*/  ISETP.GE.AND P0, PT, R39.reuse, R4, PT ;  /* 0x000000042700720c */ /* 0x040fe40003f06270 */
[----:B------:R-:W-:-:S02]  /*26d0*/  ISETP.GE.AND P5, PT, R39, R6, PT ;  /* 0x000000062700720c */ /* 0x000fc40003fa6270 */
[----:B------:R-:W-:Y:S02]  /*26e0*/  LOP3.LUT R4, R40, 0xf, RZ, 0xfc, !PT ;  /* 0x0000000f28047812 */ /* 0x000fe400078efcff */
[----:B------:R-:W-:Y:S02]  /*26f0*/  FSEL R15, R15, -INF , P6 ;  /* 0xff8000000f0f7808 */ /* 0x000fe40003000000 */
[----:B------:R-:W-:Y:S02]  /*2700*/  FSEL R16, R16, -INF , P3 ;  /* 0xff80000010107808 */ /* 0x000fe40001800000 */
[----:B------:R-:W-:Y:S02]  /*2710*/  FMNMX3 R5, R5, R13, R14, !PT ;  /* 0x0000000d05057276 */ /* 0x000fe4000780000e */
[----:B------:R-:W-:Y:S02]  /*2720*/  ISETP.GE.AND P6, PT, R39, R4, PT ;  /* 0x000000042700720c */ /* 0x000fe40003fc6270 */
[----:B------:R-:W-:-:S02]  /*2730*/  FSEL R17, R17, -INF , P5 ;  /* 0xff80000011117808 */ /* 0x000fc40002800000 */
[----:B------:R-:W-:Y:S02]  /*2740*/  FSEL R18, R18, -INF , P0 ;  /* 0xff80000012127808 */ /* 0x000fe40000000000 */
[----:B------:R-:W-:Y:S02]  /*2750*/  FMNMX3 R5, R5, R15, R16, !PT ;  /* 0x0000000f05057276 */ /* 0x000fe40007800010 */
[----:B------:R-:W-:Y:S02]  /*2760*/  FSEL R19, R19, -INF , P6 ;  /* 0xff80000013137808 */ /* 0x000fe40003000000 */
[----:B------:R-:W-:Y:S02]  /*2770*/  FMNMX3 R4, R5, R17, R18, !PT ;  /* 0x0000001105047276 */ /* 0x000fe40007800012 */
[----:B------:R-:W-:Y:S02]  /*2780*/  LOP3.LUT R134, R135, 0x4, R134, 0xf8, !PT ;  /* 0x0000000487867812 */ /* 0x000fe400078ef886 */
[----:B------:R-:W-:-:S02]  /*2790*/  FMNMX R5, R19, R4, !PT ;  /* 0x0000000413057209 */ /* 0x000fc40007800000 */
[C---:B------:R-:W-:Y:S02]  /*27a0*/  LOP3.LUT R4, R37.reuse, 0x1f, RZ, 0xc0, !PT ;  /* 0x0000001f25047812 */ /* 0x040fe400078ec0ff */
[----:B------:R-:W-:Y:S01]  /*27b0*/  ISETP.GE.U32.AND P6, PT, R38, 0x80, PT ;  /* 0x000000802600780c */ /* 0x000fe20003fc6070 */
[----:B------:R-:W0:Y:S01]  /*27c0*/  SHFL.BFLY PT, R6, R5, 0x10, 0x1f ;  /* 0x0e001f0005067f89 */ /* 0x000e2200000e0000 */
[----:B------:R-:W-:Y:S02]  /*27d0*/  ISETP.GE.U32.AND P5, PT, R4, 0x10, PT ;  /* 0x000000100400780c */ /* 0x000fe40003fa6070 */
[----:B------:R-:W-:Y:S02]  /*27e0*/  LEA R45, R38, UR17, 0x2 ;  /* 0x00000011262d7c11 */ /* 0x000fe4000f8e10ff */
[----:B------:R-:W-:Y:S02]  /*27f0*/  LOP3.LUT R4, R37, 0x3f, RZ, 0xc0, !PT ;  /* 0x0000003f25047812 */ /* 0x000fe400078ec0ff */
[----:B0-----:R-:W-:-:S03]  /*2800*/  FMNMX R33, R5, R6, !PT ;  /* 0x0000000605217209 */ /* 0x001fc60007800000 */
[----:B------:R-:W-:-:S04]  /*2810*/  IMAD R5, R4, UR23, RZ ;  /* 0x0000001704057c24 */ /* 0x000fc8000f8e02ff */
[----:B----4-:R-:W-:Y:S01]  /*2820*/  @!P5 STS [R134+UR17+0x2000], R33 ;  /* 0x002000218600d988 */ /* 0x010fe20008000811 */
[----:B--2---:R-:W-:Y:S02]  /*2830*/  IADD3 R126, P0, P3, R5, UR4, R126 ;  /* 0x00000004057e7c10 */ /* 0x004fe4000fb1e07e */
[----:B------:R-:W-:Y:S01]  /*2840*/  SHF.R.S32.HI R4, RZ, 0x1f, R5 ;  /* 0x0000001fff047819 */ /* 0x000fe20000011405 */
[----:B------:R-:W-:Y:S03]  /*2850*/  BAR.SYNC.DEFER_BLOCKING 0x0 ;  /* 0x0000000000007b1d */ /* 0x000fe60000010000 */
[----:B------:R-:W-:Y:S02]  /*2860*/  IADD3.X R4, PT, PT, R4, UR5, R127, P0, P3 ;  /* 0x0000000504047c10 */ /* 0x000fe400087e647f */
[----:B------:R-:W-:Y:S02]  /*2870*/  LOP3.LUT P0, RZ, R37, 0x1, RZ, 0xc0, !PT ;  /* 0x0000000125ff7812 */ /* 0x000fe4000780c0ff */
[----:B------:R-:W-:-:S02]  /*2880*/  IADD3 R180, P3, PT, R25, R126, RZ ;  /* 0x0000007e19b47210 */ /* 0x000fc40007f7e0ff */
[----:B------:R-:W-:Y:S02]  /*2890*/  ISETP.LT.U32.AND P0, PT, R38, 0x80, !P0 ;  /* 0x000000802600780c */ /* 0x000fe40004701070 */
[----:B------:R-:W-:Y:S01]  /*28a0*/  LEA.HI.X.SX32 R181, R25, R4, 0x1, P3 ;  /* 0x0000000419b57211 */ /* 0x000fe200018f0eff */
[----:B------:R-:W0:Y:S04]  /*28b0*/  @!P6 LDS R35, [R45+0x2000] ;  /* 0x002000002d23e984 */ /* 0x000e280000000800 */
[----:B0-----:R-:W0:Y:S02]  /*28c0*/  SHFL.BFLY PT, R6, R35, 0x1, 0x1f ;  /* 0x0c201f0023067f89 */ /* 0x001e2400000e0000 */
[----:B0-----:R-:W-:-:S05]  /*28d0*/  FMNMX R6, R35, R6, !PT ;  /* 0x0000000623067209 */ /* 0x001fca0007800000 */
[----:B------:R-:W-:Y:S01]  /*28e0*/  @P0 STS [R45+0x2000], R6 ;  /* 0x002000062d000388 */ /* 0x000fe20000000800 */
[----:B------:R-:W-:Y:S06]  /*28f0*/  BAR.SYNC.DEFER_BLOCKING 0x0 ;  /* 0x0000000000007b1d */ /* 0x000fec0000010000 */
[----:B------:R-:W0:Y:S02]  /*2900*/  LDS R182, [R135+UR17+0x2000] ;  /* 0x0020001187b67984 */ /* 0x000e240008000800 */
[----:B0-----:R-:W-:-:S05]  /*2910*/  FMNMX R182, R182, -INF , !PT ;  /* 0xff800000b6b67809 */ /* 0x001fca0007800000 */
[--C-:B------:R-:W-:Y:S01]  /*2920*/  FADD R7, R7, -R182.reuse ;  /* 0x800000b607077221 */ /* 0x100fe20000000000 */
[--C-:B------:R-:W-:Y:S01]  /*2930*/  FADD R8, R8, -R182.reuse ;  /* 0x800000b608087221 */ /* 0x100fe20000000000 */
[--C-:B------:R-:W-:Y:S01]  /*2940*/  FADD R29, R29, -R182.reuse ;  /* 0x800000b61d1d7221 */ /* 0x100fe20000000000 */
[--C-:B------:R-:W-:Y:S01]  /*2950*/  FADD R31, R31, -R182.reuse ;  /* 0x800000b61f1f7221 */ /* 0x100fe20000000000 */
[----:B------:R-:W-:Y:S01]  /*2960*/  FMUL R112, R7, 1.4426950216293334961 ;  /* 0x3fb8aa3b07707820 */ /* 0x000fe20000400000 */
[----:B------:R-:W-:Y:S01]  /*2970*/  FMUL R5, R8, 1.4426950216293334961 ;  /* 0x3fb8aa3b08057820 */ /* 0x000fe20000400000 */
[----:B------:R-:W-:Y:S01]  /*2980*/  FMUL R6, R29, 1.4426950216293334961 ;  /* 0x3fb8aa3b1d067820 */ /* 0x000fe20000400000 */
[----:B------:R-:W-:Y:S01]  /*2990*/  FMUL R7, R31, 1.4426950216293334961 ;  /* 0x3fb8aa3b1f077820 */ /* 0x000fe20000400000 */
[--C-:B------:R-:W-:Y:S01]  /*29a0*/  FADD R28, R28, -R182.reuse ;  /* 0x800000b61c1c7221 */ /* 0x100fe20000000000 */
[--C-:B------:R-:W-:Y:S01]  /*29b0*/  FADD R9, R9, -R182.reuse ;  /* 0x800000b609097221 */ /* 0x100fe20000000000 */
[----:B------:R-:W-:Y:S01]  /*29c0*/  MUFU.EX2 R112, R112 ;  /* 0x0000007000707308 */ /* 0x000fe20000000800 */
[--C-:B------:R-:W-:Y:S01]  /*29d0*/  FADD R10, R10, -R182.reuse ;  /* 0x800000b60a0a7221 */ /* 0x100fe20000000000 */
[----:B------:R-:W-:Y:S01]  /*29e0*/  FMUL R28, R28, 1.4426950216293334961 ;  /* 0x3fb8aa3b1c1c7820 */ /* 0x000fe20000400000 */
[----:B------:R-:W-:Y:S01]  /*29f0*/  FMUL R8, R9, 1.4426950216293334961 ;  /* 0x3fb8aa3b09087820 */ /* 0x000fe20000400000 */
[--C-:B------:R-:W-:Y:S01]  /*2a00*/  FADD R11, R11, -R182.reuse ;  /* 0x800000b60b0b7221 */ /* 0x100fe20000000000 */
[----:B------:R-:W-:Y:S01]  /*2a10*/  FMUL R9, R10, 1.4426950216293334961 ;  /* 0x3fb8aa3b0a097820 */ /* 0x000fe20000400000 */
[--C-:B------:R-:W-:Y:S01]  /*2a20*/  FADD R12, R12, -R182.reuse ;  /* 0x800000b60c0c7221 */ /* 0x100fe20000000000 */
[--C-:B------:R-:W-:Y:S01]  /*2a30*/  FADD R14, R14, -R182.reuse ;  /* 0x800000b60e0e7221 */ /* 0x100fe20000000000 */
[----:B------:R-:W0:Y:S01]  /*2a40*/  MUFU.EX2 R5, R5 ;  /* 0x0000000500057308 */ /* 0x000e220000000800 */
[----:B------:R-:W-:Y:S01]  /*2a50*/  FMUL R10, R11, 1.4426950216293334961 ;  /* 0x3fb8aa3b0b0a7820 */ /* 0x000fe20000400000 */
[----:B------:R-:W-:Y:S01]  /*2a60*/  FMUL R114, R12, 1.4426950216293334961 ;  /* 0x3fb8aa3b0c727820 */ /* 0x000fe20000400000 */
[----:B------:R-:W-:Y:S01]  /*2a70*/  FMUL R12, R14, 1.4426950216293334961 ;  /* 0x3fb8aa3b0e0c7820 */ /* 0x000fe20000400000 */
[--C-:B------:R-:W-:Y:S01]  /*2a80*/  FADD R13, R13, -R182.reuse ;  /* 0x800000b60d0d7221 */ /* 0x100fe20000000000 */
[--C-:B------:R-:W-:Y:S01]  /*2a90*/  FADD R15, R15, -R182.reuse ;  /* 0x800000b60f0f7221 */ /* 0x100fe20000000000 */
[--C-:B------:R-:W-:Y:S01]  /*2aa0*/  FADD R16, R16, -R182.reuse ;  /* 0x800000b610107221 */ /* 0x100fe20000000000 */
[--C-:B------:R-:W-:Y:S01]  /*2ab0*/  FADD R17, R17, -R182.reuse ;  /* 0x800000b611117221 */ /* 0x100fe20000000000 */
[----:B------:R-:W1:Y:S01]  /*2ac0*/  MUFU.EX2 R6, R6 ;  /* 0x0000000600067308 */ /* 0x000e620000000800 */
[----:B------:R-:W-:Y:S01]  /*2ad0*/  FMUL R11, R13, 1.4426950216293334961 ;  /* 0x3fb8aa3b0d0b7820 */ /* 0x000fe20000400000 */
[----:B------:R-:W-:Y:S01]  /*2ae0*/  FMUL R13, R15, 1.4426950216293334961 ;  /* 0x3fb8aa3b0f0d7820 */ /* 0x000fe20000400000 */
[----:B------:R-:W-:Y:S01]  /*2af0*/  FMUL R16, R16, 1.4426950216293334961 ;  /* 0x3fb8aa3b10107820 */ /* 0x000fe20000400000 */
[--C-:B------:R-:W-:Y:S01]  /*2b00*/  FADD R18, R18, -R182.reuse ;  /* 0x800000b612127221 */ /* 0x100fe20000000000 */
[----:B------:R-:W-:-:S03]  /*2b10*/  FADD R19, R19, -R182 ;  /* 0x800000b613137221 */ /* 0x000fc60000000000 */
[----:B------:R-:W2:Y:S01]  /*2b20*/  MUFU.EX2 R7, R7 ;  /* 0x0000000700077308 */ /* 0x000ea20000000800 */
[----:B0-----:R-:W-:-:S07]  /*2b30*/  FADD R29, R112, R5 ;  /* 0x00000005701d7221 */ /* 0x001fce0000000000 */
[----:B------:R-:W0:Y:S01]  /*2b40*/  MUFU.EX2 R113, R28 ;  /* 0x0000001c00717308 */ /* 0x000e220000000800 */
[----:B-1----:R-:W-:-:S07]  /*2b50*/  FADD R14, R6, R29 ;  /* 0x0000001d060e7221 */ /* 0x002fce0000000000 */
[----:B------:R-:W1:Y:S01]  /*2b60*/  MUFU.EX2 R8, R8 ;  /* 0x0000000800087308 */ /* 0x000e620000000800 */
[----:B--2---:R-:W-:-:S07]  /*2b70*/  FADD R14, R7, R14 ;  /* 0x0000000e070e7221 */ /* 0x004fce0000000000 */
[----:B------:R-:W2:Y:S01]  /*2b80*/  MUFU.EX2 R9, R9 ;  /* 0x0000000900097308 */ /* 0x000ea20000000800 */
[----:B0-----:R-:W-:Y:S01]  /*2b90*/  FADD R15, R113, R14 ;  /* 0x0000000e710f7221 */ /* 0x001fe20000000000 */
[----:B------:R-:W-:-:S06]  /*2ba0*/  FMUL R14, R17, 1.4426950216293334961 ;  /* 0x3fb8aa3b110e7820 */ /* 0x000fcc0000400000 */
        /* <DEDUP_REMOVED lines=11> */
[----:B------:R2:W3:Y:S01]  /*2c60*/  MUFU.EX2 R115, R16 ;  /* 0x0000001000737308 */ /* 0x0004e20000000800 */
[----:B0-----:R-:W-:-:S07]  /*2c70*/  FADD R18, R12, R17 ;  /* 0x000000110c127221 */ /* 0x001fce0000000000 */
[----:B------:R-:W0:Y:S01]  /*2c80*/  MUFU.EX2 R14, R14 ;  /* 0x0000000e000e7308 */ /* 0x000e220000000800 */
[----:B--2---:R-:W-:Y:S01]  /*2c90*/  FMUL R16, R19, 1.4426950216293334961 ;  /* 0x3fb8aa3b13107820 */ /* 0x004fe20000400000 */
[----:B-1----:R-:W-:-:S06]  /*2ca0*/  FADD R18, R13, R18 ;  /* 0x000000120d127221 */ /* 0x002fcc0000000000 */
[----:B------:R-:W1:Y:S01]  /*2cb0*/  MUFU.EX2 R15, R15 ;  /* 0x0000000f000f7308 */ /* 0x000e620000000800 */
[----:B---3--:R-:W-:-:S07]  /*2cc0*/  FADD R17, R115, R18 ;  /* 0x0000001273117221 */ /* 0x008fce0000000000 */
[----:B------:R-:W2:Y:S01]  /*2cd0*/  MUFU.EX2 R16, R16 ;  /* 0x0000001000107308 */ /* 0x000ea20000000800 */
[----:B0-----:R-:W-:-:S04]  /*2ce0*/  FADD R18, R14, R17 ;  /* 0x000000110e127221 */ /* 0x001fc80000000000 */
[----:B-1----:R-:W-:-:S04]  /*2cf0*/  FADD R17, R15, R18 ;  /* 0x000000120f117221 */ /* 0x002fc80000000000 */
[----:B--2---:R-:W-:-:S05]  /*2d00*/  FADD R18, R16, R17 ;  /* 0x0000001110127221 */ /* 0x004fca0000000000 */
[----:B------:R-:W0:Y:S02]  /*2d10*/  SHFL.BFLY PT, R17, R18, 0x10, 0x1f ;  /* 0x0e001f0012117f89 */ /* 0x000e2400000e0000 */
[----:B0-----:R-:W-:Y:S01]  /*2d20*/  FADD R19, R18, R17 ;  /* 0x0000001112137221 */ /* 0x001fe20000000000 */
[----:B------:R-:W-:Y:S01]  /*2d30*/  BAR.SYNC.DEFER_BLOCKING 0x0 ;  /* 0x0000000000007b1d */ /* 0x000fe20000010000 */
[----:B------:R-:W-:Y:S01]  /*2d40*/  IMAD R17, R124, 0x4, R25 ;  /* 0x000000047c117824 */ /* 0x000fe200078e0219 */
[----:B------:R-:W-:Y:S01]  /*2d50*/  PRMT R185, RZ, 0x7610, R185 ;  /* 0x00007610ffb97816 */ /* 0x000fe200000000b9 */
[----:B------:R-:W-:Y:S01]  /*2d60*/  IMAD R23, R23, R124, RZ ;  /* 0x0000007c17177224 */ /* 0x000fe200078e02ff */
[----:B------:R-:W-:Y:S02]  /*2d70*/  PRMT R25, RZ, 0x7610, R25 ;  /* 0x00007610ff197816 */ /* 0x000fe40000000019 */
[----:B------:R-:W-:-:S04]  /*2d80*/  IADD3 R178, P3, PT, R17, R126, RZ ;  /* 0x0000007e11b27210 */ /* 0x000fc80007f7e0ff */
[----:B------:R-:W-:Y:S01]  /*2d90*/  LEA.HI.X.SX32 R179, R17, R4, 0x1, P3 ;  /* 0x0000000411b37211 */ /* 0x000fe200018f0eff */
[----:B------:R0:W-:Y:S01]  /*2da0*/  @!P5 STS [R134+UR17+0x2000], R19 ;  /* 0x002000138600d988 */ /* 0x0001e20008000811 */
[----:B------:R-:W-:Y:S01]  /*2db0*/  BAR.SYNC.DEFER_BLOCKING 0x0 ;  /* 0x0000000000007b1d */ /* 0x000fe20000010000 */
[----:B0-----:R-:W-:Y:S02]  /*2dc0*/  IMAD R19, R124, 0x4, R17 ;  /* 0x000000047c137824 */ /* 0x001fe400078e0211 */
[----:B------:R-:W-:-:S03]  /*2dd0*/  IMAD R17, R24, R124, RZ ;  /* 0x0000007c18117224 */ /* 0x000fc600078e02ff */
[----:B------:R-:W-:-:S04]  /*2de0*/  IADD3 R176, P3, PT, R19, R126, RZ ;  /* 0x0000007e13b07210 */ /* 0x000fc80007f7e0ff */
[----:B------:R-:W-:Y:S01]  /*2df0*/  LEA.HI.X.SX32 R177, R19, R4, 0x1, P3 ;  /* 0x0000000413b17211 */ /* 0x000fe200018f0eff */
[----:B------:R-:W-:Y:S01]  /*2e00*/  IMAD R19, R124, 0x8, R19 ;  /* 0x000000087c137824 */ /* 0x000fe200078e0213 */
[----:B------:R-:W-:-:S04]  /*2e10*/  IADD3 R174, P3, PT, R17, R126, RZ ;  /* 0x0000007e11ae7210 */ /* 0x000fc80007f7e0ff */
[----:B------:R-:W-:Y:S01]  /*2e20*/  LEA.HI.X.SX32 R175, R17, R4, 0x1, P3 ;  /* 0x0000000411af7211 */ /* 0x000fe200018f0eff */
[C---:B------:R-:W-:Y:S01]  /*2e30*/  IMAD R17, R124.reuse, 0x4, R19 ;  /* 0x000000047c117824 */ /* 0x040fe200078e0213 */
[----:B------:R-:W-:Y:S01]  /*2e40*/  IADD3 R172, P3, PT, R19, R126, RZ ;  /* 0x0000007e13ac7210 */ /* 0x000fe20007f7e0ff */
[----:B------:R-:W-:Y:S01]  /*2e50*/  IMAD R21, R21, R124, RZ ;  /* 0x0000007c15157224 */ /* 0x000fe200078e02ff */
[----:B------:R-:W0:Y:S02]  /*2e60*/  @!P6 LDS R110, [R45+0x2000] ;  /* 0x002000002d6ee984 */ /* 0x000e240000000800 */
[----:B------:R-:W-:Y:S01]  /*2e70*/  LEA.HI.X.SX32 R173, R19, R4, 0x1, P3 ;  /* 0x0000000413ad7211 */ /* 0x000fe200018f0eff */
[----:B------:R-:W-:Y:S01]  /*2e80*/  IMAD R19, R124, 0x4, R17 ;  /* 0x000000047c137824 */ /* 0x000fe200078e0211 */
[----:B------:R-:W-:-:S04]  /*2e90*/  IADD3 R170, P3, PT, R17, R126, RZ ;  /* 0x0000007e11aa7210 */ /* 0x000fc80007f7e0ff */
[----:B------:R-:W-:Y:S02]  /*2ea0*/  LEA.HI.X.SX32 R171, R17, R4, 0x1, P3 ;  /* 0x0000000411ab7211 */ /* 0x000fe400018f0eff */
[----:B------:R-:W-:-:S04]  /*2eb0*/  IADD3 R168, P3, PT, R19, R126, RZ ;  /* 0x0000007e13a87210 */ /* 0x000fc80007f7e0ff */
[----:B------:R-:W-:Y:S01]  /*2ec0*/  LEA.HI.X.SX32 R169, R19, R4, 0x1, P3 ;  /* 0x0000000413a97211 */ /* 0x000fe200018f0eff */
[----:B------:R-:W-:Y:S01]  /*2ed0*/  IMAD R19, R124, 0x8, R19 ;  /* 0x000000087c137824 */ /* 0x000fe200078e0213 */
[----:B------:R-:W-:-:S03]  /*2ee0*/  IADD3 R166, P3, PT, R23, R126, RZ ;  /* 0x0000007e17a67210 */ /* 0x000fc60007f7e0ff */
[----:B------:R-:W-:Y:S01]  /*2ef0*/  IMAD R17, R124, 0x4, R19 ;  /* 0x000000047c117824 */ /* 0x000fe200078e0213 */
[----:B------:R-:W-:Y:S02]  /*2f00*/  LEA.HI.X.SX32 R167, R23, R4, 0x1, P3 ;  /* 0x0000000417a77211 */ /* 0x000fe400018f0eff */
[----:B------:R-:W-:-:S04]  /*2f10*/  IADD3 R164, P3, PT, R19, R126, RZ ;  /* 0x0000007e13a47210 */ /* 0x000fc80007f7e0ff */
[----:B------:R-:W-:Y:S01]  /*2f20*/  LEA.HI.X.SX32 R165, R19, R4, 0x1, P3 ;  /* 0x0000000413a57211 */ /* 0x000fe200018f0eff */
[----:B------:R-:W-:Y:S01]  /*2f30*/  IMAD R19, R124, 0x4, R17 ;  /* 0x000000047c137824 */ /* 0x000fe200078e0211 */
[----:B------:R-:W-:-:S04]  /*2f40*/  IADD3 R162, P3, PT, R17, R126, RZ ;  /* 0x0000007e11a27210 */ /* 0x000fc80007f7e0ff */
[----:B------:R-:W-:Y:S02]  /*2f50*/  LEA.HI.X.SX32 R163, R17, R4, 0x1, P3 ;  /* 0x0000000411a37211 */ /* 0x000fe400018f0eff */
[----:B------:R-:W-:-:S04]  /*2f60*/  IADD3 R160, P3, PT, R19, R126, RZ ;  /* 0x0000007e13a07210 */ /* 0x000fc80007f7e0ff */
[----:B------:R-:W-:Y:S01]  /*2f70*/  LEA.HI.X.SX32 R161, R19, R4, 0x1, P3 ;  /* 0x0000000413a17211 */ /* 0x000fe200018f0eff */
[C---:B------:R-:W-:Y:S01]  /*2f80*/  IMAD R19, R124.reuse, 0x8, R19 ;  /* 0x000000087c137824 */ /* 0x040fe200078e0213 */
[C---:B------:R-:W-:Y:S01]  /*2f90*/  IADD3 R158, P3, PT, R21.reuse, R126, RZ ;  /* 0x0000007e159e7210 */ /* 0x040fe20007f7e0ff */
[----:B0-----:R-:W0:Y:S02]  /*2fa0*/  SHFL.BFLY PT, R29, R110, 0x1, 0x1f ;  /* 0x0c201f006e1d7f89 */ /* 0x001e2400000e0000 */
[----:B------:R-:W-:Y:S01]  /*2fb0*/  IMAD R17, R124, 0x4, R19 ;  /* 0x000000047c117824 */ /* 0x000fe200078e0213 */
[----:B------:R-:W-:Y:S02]  /*2fc0*/  LEA.HI.X.SX32 R159, R21, R4, 0x1, P3 ;  /* 0x00000004159f7211 */ /* 0x000fe400018f0eff */
[----:B------:R-:W-:-:S04]  /*2fd0*/  IADD3 R156, P3, PT, R19, R126, RZ ;  /* 0x0000007e139c7210 */ /* 0x000fc80007f7e0ff */
[----:B------:R-:W-:Y:S01]  /*2fe0*/  LEA.HI.X.SX32 R157, R19, R4, 0x1, P3 ;  /* 0x00000004139d7211 */ /* 0x000fe200018f0eff */
[----:B------:R-:W-:Y:S01]  /*2ff0*/  IMAD R19, R124, 0x4, R17 ;  /* 0x000000047c137824 */ /* 0x000fe200078e0211 */
[----:B------:R-:W-:-:S04]  /*3000*/  IADD3 R154, P3, PT, R17, R126, RZ ;  /* 0x0000007e119a7210 */ /* 0x000fc80007f7e0ff */
[----:B------:R-:W-:Y:S01]  /*3010*/  LEA.HI.X.SX32 R155, R17, R4, 0x1, P3 ;  /* 0x00000004119b7211 */ /* 0x000fe200018f0eff */
[----:B------:R-:W-:Y:S01]  /*3020*/  IMAD R17, R22, R124, RZ ;  /* 0x0000007c16117224 */ /* 0x000fe200078e02ff */
[----:B------:R-:W-:-:S04]  /*3030*/  IADD3 R152, P3, PT, R19, R126, RZ ;  /* 0x0000007e13987210 */ /* 0x000fc80007f7e0ff */
[----:B------:R-:W-:Y:S01]  /*3040*/  LEA.HI.X.SX32 R153, R19, R4, 0x1, P3 ;  /* 0x0000000413997211 */ /* 0x000fe200018f0eff */
[----:B------:R-:W-:Y:S01]  /*3050*/  IMAD R19, R124, 0x8, R19 ;  /* 0x000000087c137824 */ /* 0x000fe200078e0213 */
[----:B------:R-:W-:Y:S01]  /*3060*/  IADD3 R150, P3, PT, R17, R126, RZ ;  /* 0x0000007e11967210 */ /* 0x000fe20007f7e0ff */
[----:B0-----:R-:W-:-:S03]  /*3070*/  FADD R18, R110, R29 ;  /* 0x0000001d6e127221 */ /* 0x001fc60000000000 */
[----:B------:R-:W-:Y:S01]  /*3080*/  LEA.HI.X.SX32 R151, R17, R4, 0x1, P3 ;  /* 0x0000000411977211 */ /* 0x000fe200018f0eff */
[C---:B------:R-:W-:Y:S01]  /*3090*/  IMAD R17, R124.reuse, 0x4, R19 ;  /* 0x000000047c117824 */ /* 0x040fe200078e0213 */
[----:B------:R-:W-:Y:S01]  /*30a0*/  IADD3 R148, P3, PT, R19, R126, RZ ;  /* 0x0000007e13947210 */ /* 0x000fe20007f7e0ff */
[----:B------:R-:W-:Y:S01]  /*30b0*/  IMAD R21, R3, R124, RZ ;  /* 0x0000007c03157224 */ /* 0x000fe200078e02ff */
[----:B------:R0:W-:Y:S02]  /*30c0*/  @P0 STS [R45+0x2000], R18 ;  /* 0x002000122d000388 */ /* 0x0001e40000000800 */
[----:B------:R-:W-:Y:S01]  /*30d0*/  LEA.HI.X.SX32 R149, R19, R4, 0x1, P3 ;  /* 0x0000000413957211 */ /* 0x000fe200018f0eff */
[----:B------:R-:W-:Y:S01]  /*30e0*/  IMAD R19, R124, 0x4, R17 ;  /* 0x000000047c137824 */ /* 0x000fe200078e0211 */
[C---:B------:R-:W-:Y:S01]  /*30f0*/  IADD3 R146, P3, PT, R17.reuse, R126, RZ ;  /* 0x0000007e11927210 */ /* 0x040fe20007f7e0ff */
[----:B------:R-:W-:Y:S03]  /*3100*/  BAR.SYNC.DEFER_BLOCKING 0x0 ;  /* 0x0000000000007b1d */ /* 0x000fe60000010000 */
[----:B------:R-:W-:Y:S01]  /*3110*/  LEA.HI.X.SX32 R147, R17, R4, 0x1, P3 ;  /* 0x0000000411937211 */ /* 0x000fe200018f0eff */
[----:B------:R-:W-:Y:S01]  /*3120*/  IMAD R17, R20, R124, RZ ;  /* 0x0000007c14117224 */ /* 0x000fe200078e02ff */
[----:B------:R-:W-:-:S04]  /*3130*/  IADD3 R144, P3, PT, R19, R126, RZ ;  /* 0x0000007e13907210 */ /* 0x000fc80007f7e0ff */
[----:B------:R-:W-:Y:S01]  /*3140*/  LEA.HI.X.SX32 R145, R19, R4, 0x1, P3 ;  /* 0x0000000413917211 */ /* 0x000fe200018f0eff */
[----:B------:R-:W-:Y:S01]  /*3150*/  IMAD R19, R124, 0x8, R19 ;  /* 0x000000087c137824 */ /* 0x000fe200078e0213 */
[----:B------:R-:W-:-:S04]  /*3160*/  IADD3 R142, P3, PT, R17, R126, RZ ;  /* 0x0000007e118e7210 */ /* 0x000fc80007f7e0ff */
[----:B------:R-:W-:Y:S01]  /*3170*/  LEA.HI.X.SX32 R143, R17, R4, 0x1, P3 ;  /* 0x00000004118f7211 */ /* 0x000fe200018f0eff */
[----:B------:R-:W-:Y:S01]  /*3180*/  IMAD R17, R124, 0x4, R19 ;  /* 0x000000047c117824 */ /* 0x000fe200078e0213 */
[----:B------:R-:W-:-:S04]  /*3190*/  IADD3 R140, P3, PT, R19, R126, RZ ;  /* 0x0000007e138c7210 */ /* 0x000fc80007f7e0ff */
[----:B------:R-:W-:Y:S01]  /*31a0*/  LEA.HI.X.SX32 R141, R19, R4, 0x1, P3 ;  /* 0x00000004138d7211 */ /* 0x000fe200018f0eff */
[C---:B------:R-:W-:Y:S01]  /*31b0*/  IMAD R19, R124.reuse, 0x4, R17 ;  /* 0x000000047c137824 */ /* 0x040fe200078e0211 */
[C---:B------:R-:W-:Y:S01]  /*31c0*/  IADD3 R138, P3, PT, R17.reuse, R126, RZ ;  /* 0x0000007e118a7210 */ /* 0x040fe20007f7e0ff */
[----:B------:R-:W2:Y:S03]  /*31d0*/  @P1 LDG.E.U8 R185, desc[UR34][R160.64] ;  /* 0x00000022a0b91981 */ /* 0x000ea6000c1e1100 */
[----:B------:R-:W-:Y:S01]  /*31e0*/  LEA.HI.X.SX32 R139, R17, R4, 0x1, P3 ;  /* 0x00000004118b7211 */ /* 0x000fe200018f0eff */
[----:B------:R-:W3:Y:S01]  /*31f0*/  @P1 LDG.E.U8 R25, desc[UR34][R180.64] ;  /* 0x00000022b4191981 */ /* 0x000ee2000c1e1100 */
[C---:B------:R-:W-:Y:S02]  /*3200*/  IADD3 R132, P3, PT, R19.reuse, R126, RZ ;  /* 0x0000007e13847210 */ /* 0x040fe40007f7e0ff */
[----:B------:R-:W-:Y:S01]  /*3210*/  PRMT R29, RZ, 0x7610, R29 ;  /* 0x00007610ff1d7816 */ /* 0x000fe2000000001d */
[----:B------:R-:W1:Y:S01]  /*3220*/  LDS R183, [R135+UR17+0x2000] ;  /* 0x0020001187b77984 */ /* 0x000e620008000800 */
[----:B------:R-:W-:Y:S01]  /*3230*/  LEA.HI.X.SX32 R133, R19, R4, 0x1, P3 ;  /* 0x0000000413857211 */ /* 0x000fe200018f0eff */
[----:B------:R-:W-:Y:S01]  /*3240*/  IMAD R19, R124, 0x8, R19 ;  /* 0x000000087c137824 */ /* 0x000fe200078e0213 */
[----:B------:R-:W-:-:S02]  /*3250*/  IADD3 R130, P3, PT, R21, R126, RZ ;  /* 0x0000007e15827210 */ /* 0x000fc40007f7e0ff */
[----:B------:R-:W-:Y:S01]  /*3260*/  PRMT R31, RZ, 0x7610, R31 ;  /* 0x00007610ff1f7816 */ /* 0x000fe2000000001f */
[C---:B------:R-:W-:Y:S01]  /*3270*/  IMAD R17, R124.reuse, 0x4, R19 ;  /* 0x000000047c117824 */ /* 0x040fe200078e0213 */
[----:B------:R-:W-:Y:S01]  /*3280*/  LEA.HI.X.SX32 R131, R21, R4, 0x1, P3 ;  /* 0x0000000415837211 */ /* 0x000fe200018f0eff */
[----:B------:R-:W4:Y:S01]  /*3290*/  @P1 LDG.E.U8 R29, desc[UR34][R176.64] ;  /* 0x00000022b01d1981 */ /* 0x000f22000c1e1100 */
[C---:B------:R-:W-:Y:S01]  /*32a0*/  IADD3 R128, P3, PT, R19.reuse, R126, RZ ;  /* 0x0000007e13807210 */ /* 0x040fe20007f7e0ff */
[C---:B------:R-:W-:Y:S01]  /*32b0*/  IMAD R21, R124.reuse, 0x4, R17 ;  /* 0x000000047c157824 */ /* 0x040fe200078e0211 */
[----:B------:R-:W-:Y:S01]  /*32c0*/  PRMT R33, RZ, 0x7610, R33 ;  /* 0x00007610ff217816 */ /* 0x000fe20000000021 */
[----:B------:R-:W5:Y:S01]  /*32d0*/  @P1 LDG.E.U8 R31, desc[UR34][R172.64] ;  /* 0x00000022ac1f1981 */ /* 0x000f62000c1e1100 */
[----:B------:R-:W-:Y:S01]  /*32e0*/  LEA.HI.X.SX32 R129, R19, R4, 0x1, P3 ;  /* 0x0000000413817211 */ /* 0x000fe200018f0eff */
[----:B------:R-:W-:Y:S01]  /*32f0*/  IMAD R19, R124, 0x8, R21 ;  /* 0x000000087c137824 */ /* 0x000fe200078e0215 */
[----:B------:R-:W-:-:S02]  /*3300*/  IADD3 R110, P3, PT, R21, R126, RZ ;  /* 0x0000007e156e7210 */ /* 0x000fc40007f7e0ff */
[----:B------:R-:W-:Y:S01]  /*3310*/  PRMT R35, RZ, 0x7610, R35 ;  /* 0x00007610ff237816 */ /* 0x000fe20000000023 */
[----:B------:R-:W5:Y:S01]  /*3320*/  @P1 LDG.E.U8 R33, desc[UR34][R168.64] ;  /* 0x00000022a8211981 */ /* 0x000f62000c1e1100 */
[----:B------:R-:W-:Y:S01]  /*3330*/  LEA.HI.X.SX32 R111, R21, R4, 0x1, P3 ;  /* 0x00000004156f7211 */ /* 0x000fe200018f0eff */
[C---:B------:R-:W-:Y:S01]  /*3340*/  IMAD R21, R124.reuse, 0x4, R19 ;  /* 0x000000047c157824 */ /* 0x040fe200078e0213 */
[C---:B------:R-:W-:Y:S02]  /*3350*/  IADD3 R116, P3, PT, R19.reuse, R126, RZ ;  /* 0x0000007e13747210 */ /* 0x040fe40007f7e0ff */
[----:B------:R-:W-:Y:S01]  /*3360*/  PRMT R187, RZ, 0x7610, R187 ;  /* 0x00007610ffbb7816 */ /* 0x000fe200000000bb */
[----:B------:R-:W-:Y:S01]  /*3370*/  IMAD R23, R124, 0x4, R21 ;  /* 0x000000047c177824 */ /* 0x000fe200078e0215 */
[----:B------:R-:W-:Y:S01]  /*3380*/  LEA.HI.X.SX32 R117, R19, R4, 0x1, P3 ;  /* 0x0000000413757211 */ /* 0x000fe200018f0eff */
[----:B------:R-:W5:Y:S01]  /*3390*/  @P1 LDG.E.U8 R35, desc[UR34][R164.64] ;  /* 0x00000022a4231981 */ /* 0x000f62000c1e1100 */
[----:B------:R-:W-:-:S02]  /*33a0*/  PRMT R189, RZ, 0x7610, R189 ;  /* 0x00007610ffbd7816 */ /* 0x000fc400000000bd */
[C---:B------:R-:W-:Y:S01]  /*33b0*/  IADD3 R118, P3, PT, R23.reuse, R126, RZ ;  /* 0x0000007e17767210 */ /* 0x040fe20007f7e0ff */
[----:B------:R-:W-:Y:S01]  /*33c0*/  IMAD R19, R2, R124, RZ ;  /* 0x0000007c02137224 */ /* 0x000fe200078e02ff */
[----:B------:R-:W-:Y:S01]  /*33d0*/  PRMT R191, RZ, 0x7610, R191 ;  /* 0x00007610ffbf7816 */ /* 0x000fe200000000bf */
[----:B------:R-:W5:Y:S01]  /*33e0*/  @P1 LDG.E.U8 R187, desc[UR34][R156.64] ;  /* 0x000000229cbb1981 */ /* 0x000f62000c1e1100 */
[----:B------:R-:W-:Y:S02]  /*33f0*/  LEA.HI.X.SX32 R119, R23, R4, 0x1, P3 ;  /* 0x0000000417777211 */ /* 0x000fe400018f0eff */
[C---:B------:R-:W-:Y:S01]  /*3400*/  IADD3 R120, P3, PT, R17.reuse, R126, RZ ;  /* 0x0000007e11787210 */ /* 0x040fe20007f7e0ff */
[----:B------:R-:W5:Y:S01]  /*3410*/  @P1 LDG.E.U8 R189, desc[UR34][R152.64] ;  /* 0x0000002298bd1981 */ /* 0x000f62000c1e1100 */
[----:B------:R-:W-:Y:S02]  /*3420*/  PRMT R193, RZ, 0x7610, R193 ;  /* 0x00007610ffc17816 */ /* 0x000fe400000000c1 */
[----:B------:R-:W-:Y:S01]  /*3430*/  LEA.HI.X.SX32 R121, R17, R4, 0x1, P3 ;  /* 0x0000000411797211 */ /* 0x000fe200018f0eff */
[----:B------:R-:W5:Y:S01]  /*3440*/  @P1 LDG.E.U8 R191, desc[UR34][R148.64] ;  /* 0x0000002294bf1981 */ /* 0x000f62000c1e1100 */
[----:B------:R-:W-:Y:S01]  /*3450*/  IADD3 R122, P3, PT, R19, R126, RZ ;  /* 0x0000007e137a7210 */ /* 0x000fe20007f7e0ff */
[----:B------:R-:W-:Y:S01]  /*3460*/  IMAD R17, R0, R124, RZ ;  /* 0x0000007c00117224 */ /* 0x000fe200078e02ff */
[----:B------:R-:W-:Y:S01]  /*3470*/  PRMT R195, RZ, 0x7610, R195 ;  /* 0x00007610ffc37816 */ /* 0x000fe200000000c3 */
[----:B------:R-:W5:Y:S01]  /*3480*/  @P1 LDG.E.U8 R193, desc[UR34][R144.64] ;  /* 0x0000002290c11981 */ /* 0x000f62000c1e1100 */
[----:B------:R-:W-:-:S02]  /*3490*/  PRMT R197, RZ, 0x7610, R197 ;  /* 0x00007610ffc57816 */ /* 0x000fc400000000c5 */
[----:B------:R-:W-:Y:S02]  /*34a0*/  PRMT R199, RZ, 0x7610, R199 ;  /* 0x00007610ffc77816 */ /* 0x000fe400000000c7 */
[----:B------:R-:W-:Y:S01]  /*34b0*/  PRMT R201, RZ, 0x7610, R201 ;  /* 0x00007610ffc97816 */ /* 0x000fe200000000c9 */
[----:B------:R-:W5:Y:S01]  /*34c0*/  @P1 LDG.E.U8 R195, desc[UR34][R140.64] ;  /* 0x000000228cc31981 */ /* 0x000f62000c1e1100 */
[----:B------:R-:W-:Y:S02]  /*34d0*/  PRMT R203, RZ, 0x7610, R203 ;  /* 0x00007610ffcb7816 */ /* 0x000fe400000000cb */
[----:B------:R-:W-:Y:S01]  /*34e0*/  PRMT R23, RZ, 0x7610, R23 ;  /* 0x00007610ff177816 */ /* 0x000fe20000000017 */
[----:B------:R-:W5:Y:S01]  /*34f0*/  @P1 LDG.E.U8 R197, desc[UR34][R132.64] ;  /* 0x0000002284c51981 */ /* 0x000f62000c1e1100 */
[----:B------:R-:W-:Y:S02]  /*3500*/  LEA.HI.X.SX32 R123, R19, R4, 0x1, P3 ;  /* 0x00000004137b7211 */ /* 0x000fe400018f0eff */
[----:B------:R-:W-:Y:S01]  /*3510*/  PRMT R186, RZ, 0x7610, R186 ;  /* 0x00007610ffba7816 */ /* 0x000fe200000000ba */
[----:B------:R-:W5:Y:S01]  /*3520*/  @P1 LDG.E.U8 R199, desc[UR34][R128.64] ;  /* 0x0000002280c71981 */ /* 0x000f62000c1e1100 */
[----:B------:R-:W-:-:S02]  /*3530*/  IADD3 R124, P3, PT, R21, R126, RZ ;  /* 0x0000007e157c7210 */ /* 0x000fc40007f7e0ff */
[----:B------:R-:W-:Y:S01]  /*3540*/  PRMT R28, RZ, 0x7610, R28 ;  /* 0x00007610ff1c7816 */ /* 0x000fe2000000001c */
[----:B------:R-:W5:Y:S01]  /*3550*/  @P1 LDG.E.U8 R201, desc[UR34][R110.64] ;  /* 0x000000226ec91981 */ /* 0x000f62000c1e1100 */
[----:B------:R-:W-:Y:S02]  /*3560*/  LEA.HI.X.SX32 R125, R21, R4, 0x1, P3 ;  /* 0x00000004157d7211 */ /* 0x000fe400018f0eff */
[----:B------:R-:W-:Y:S01]  /*3570*/  IADD3 R126, P3, PT, R17, R126, RZ ;  /* 0x0000007e117e7210 */ /* 0x000fe20007f7e0ff */
[----:B------:R-:W5:Y:S01]  /*3580*/  @P1 LDG.E.U8 R203, desc[UR34][R116.64] ;  /* 0x0000002274cb1981 */ /* 0x000f62000c1e1100 */
[----:B0-----:R-:W-:-:S03]  /*3590*/  PRMT R18, RZ, 0x7610, R18 ;  /* 0x00007610ff127816 */ /* 0x001fc60000000012 */
[----:B------:R-:W5:Y:S01]  /*35a0*/  @P1 LDG.E.U8 R23, desc[UR34][R118.64] ;  /* 0x0000002276171981 */ /* 0x000f62000c1e1100 */
[----:B------:R-:W-:-:S03]  /*35b0*/  PRMT R24, RZ, 0x7610, R24 ;  /* 0x00007610ff187816 */ /* 0x000fc60000000018 */
[----:B------:R-:W5:Y:S01]  /*35c0*/  @P1 LDG.E.U8 R186, desc[UR34][R154.64] ;  /* 0x000000229aba1981 */ /* 0x000f62000c1e1100 */
[----:B------:R-:W-:Y:S02]  /*35d0*/  PRMT R30, RZ, 0x7610, R30 ;  /* 0x00007610ff1e7816 */ /* 0x000fe4000000001e */
[----:B------:R-:W-:Y:S01]  /*35e0*/  PRMT R32, RZ, 0x7610, R32 ;  /* 0x00007610ff207816 */ /* 0x000fe20000000020 */
[----:B------:R-:W5:Y:S01]  /*35f0*/  @P1 LDG.E.U8 R28, desc[UR34][R178.64] ;  /* 0x00000022b21c1981 */ /* 0x000f62000c1e1100 */
[----:B------:R-:W-:Y:S02]  /*3600*/  PRMT R34, RZ, 0x7610, R34 ;  /* 0x00007610ff227816 */ /* 0x000fe40000000022 */
[----:B------:R-:W-:Y:S01]  /*3610*/  PRMT R22, RZ, 0x7610, R22 ;  /* 0x00007610ff167816 */ /* 0x000fe20000000016 */
[----:B------:R-:W5:Y:S01]  /*3620*/  @P1 LDG.E.U8 R18, desc[UR34][R174.64] ;  /* 0x00000022ae121981 */ /* 0x000f62000c1e1100 */
[----:B------:R-:W-:Y:S02]  /*3630*/  PRMT R188, RZ, 0x7610, R188 ;  /* 0x00007610ffbc7816 */ /* 0x000fe400000000bc */
[----:B------:R-:W-:Y:S01]  /*3640*/  PRMT R20, RZ, 0x7610, R20 ;  /* 0x00007610ff147816 */ /* 0x000fe20000000014 */
[----:B------:R-:W5:Y:S01]  /*3650*/  @P1 LDG.E.U8 R24, desc[UR34][R170.64] ;  /* 0x00000022aa181981 */ /* 0x000f62000c1e1100 */
[----:B------:R-:W-:-:S02]  /*3660*/  PRMT R190, RZ, 0x7610, R190 ;  /* 0x00007610ffbe7816 */ /* 0x000fc400000000be */
        /* <DEDUP_REMOVED lines=8> */
[----:B------:R-:W-:-:S03]  /*36f0*/  LEA.HI.X.SX32 R127, R17, R4, 0x1, P3 ;  /* 0x00000004117f7211 */ /* 0x000fc600018f0eff */
[----:B------:R-:W5:Y:S04]  /*3700*/  @P1 LDG.E.U8 R22, desc[UR34][R150.64] ;  /* 0x0000002296161981 */ /* 0x000f68000c1e1100 */
[----:B------:R-:W5:Y:S04]  /*3710*/  @P1 LDG.E.U8 R188, desc[UR34][R146.64] ;  /* 0x0000002292bc1981 */ /* 0x000f68000c1e1100 */
[----:B------:R-:W5:Y:S04]  /*3720*/  @P1 LDG.E.U8 R20, desc[UR34][R142.64] ;  /* 0x000000228e141981 */ /* 0x000f68000c1e1100 */
[----:B------:R-:W5:Y:S04]  /*3730*/  @P1 LDG.E.U8 R190, desc[UR34][R138.64] ;  /* 0x000000228abe1981 */ /* 0x000f68000c1e1100 */
[----:B------:R-:W5:Y:S04]  /*3740*/  @P1 LDG.E.U8 R192, desc[UR34][R130.64] ;  /* 0x0000002282c01981 */ /* 0x000f68000c1e1100 */
[----:B------:R-:W5:Y:S04]  /*3750*/  @P1 LDG.E.U8 R194, desc[UR34][R120.64] ;  /* 0x0000002278c21981 */ /* 0x000f68000c1e1100 */
[----:B------:R-:W5:Y:S04]  /*3760*/  @P1 LDG.E.U8 R196, desc[UR34][R122.64] ;  /* 0x000000227ac41981 */ /* 0x000f68000c1e1100 */
[----:B------:R-:W5:Y:S04]  /*3770*/  @P1 LDG.E.U8 R198, desc[UR34][R124.64] ;  /* 0x000000227cc61981 */ /* 0x000f68000c1e1100 */
[----:B------:R-:W5:Y:S01]  /*3780*/  @P1 LDG.E.U8 R200, desc[UR34][R126.64] ;  /* 0x000000227ec81981 */ /* 0x000f62000c1e1100 */
[----:B------:R-:W-:Y:S01]  /*3790*/  BAR.SYNC.DEFER_BLOCKING 0x0 ;  /* 0x0000000000007b1d */ /* 0x000fe20000010000 */
[----:B------:R-:W-:-:S05]  /*37a0*/  IMAD.SHL.U32 R4, R37, 0x8, RZ ;  /* 0x0000000825047824 */ /* 0x000fca00078e00ff */
[----:B------:R-:W-:-:S05]  /*37b0*/  LOP3.LUT R4, R4, 0x30, RZ, 0xc0, !PT ;  /* 0x0000003004047812 */ /* 0x000fca00078ec0ff */
[----:B------:R-:W-:Y:S02]  /*37c0*/  IMAD R27, R27, 0x20, R4 ;  /* 0x000000201b1b7824 */ /* 0x000fe400078e0204 */
[----:B------:R-:W-:Y:S01]  /*37d0*/  FADD R4, -R182, -INF ;  /* 0xff800000b6047421 */ /* 0x000fe20000000100 */
[----:B------:R-:W-:Y:S02]  /*37e0*/  LEA R136, R26, UR17, 0x6 ;  /* 0x000000111a887c11 */ /* 0x000fe4000f8e30ff */
[----:B------:R-:W-:Y:S02]  /*37f0*/  F2FP.SATFINITE.E4M3.F32.PACK_AB_MERGE_C R6, R7, R6, RZ ;  /* 0x000000060706723e */ /* 0x000fe400048070ff */
[----:B------:R-:W-:Y:S02]  /*3800*/  LOP3.LUT R27, R27, R40, RZ, 0x3c, !PT ;  /* 0x000000281b1b7212 */ /* 0x000fe400078e3cff */
[----:B------:R-:W-:Y:S02]  /*3810*/  F2FP.SATFINITE.E4M3.F32.PACK_AB_MERGE_C R9, R10, R9, RZ ;  /* 0x000000090a09723e */ /* 0x000fe400048070ff */
[----:B------:R-:W-:-:S02]  /*3820*/  F2FP.SATFINITE.E4M3.F32.PACK_AB_MERGE_C R12, R13, R12, RZ ;  /* 0x0000000c0d0c723e */ /* 0x000fc400048070ff */
[----:B------:R-:W-:Y:S01]  /*3830*/  F2FP.SATFINITE.E4M3.F32.PACK_AB_MERGE_C R15, R16, R15, RZ ;  /* 0x0000000f100f723e */ /* 0x000fe200048070ff */
[----:B------:R-:W-:Y:S01]  /*3840*/  IMAD.IADD R136, R27, 0x1, R136 ;  /* 0x000000011b887824 */ /* 0x000fe200078e0288 */
[----:B------:R-:W-:Y:S02]  /*3850*/  F2FP.SATFINITE.E4M3.F32.PACK_AB_MERGE_C R113, R8, R113, R9 ;  /* 0x000000710871723e */ /* 0x000fe40004807009 */
[----:B------:R-:W-:Y:S02]  /*3860*/  F2FP.SATFINITE.E4M3.F32.PACK_AB_MERGE_C R112, R5, R112, R6 ;  /* 0x000000700570723e */ /* 0x000fe40004807006 */
[----:B------:R-:W-:Y:S02]  /*3870*/  F2FP.SATFINITE.E4M3.F32.PACK_AB_MERGE_C R114, R11, R114, R12 ;  /* 0x000000720b72723e */ /* 0x000fe4000480700c */
[----:B------:R-:W-:Y:S01]  /*3880*/  F2FP.SATFINITE.E4M3.F32.PACK_AB_MERGE_C R115, R14, R115, R15 ;  /* 0x000000730e73723e */ /* 0x000fe2000480700f */
[----:B--2---:R0:W-:Y:S04]  /*3890*/  STS.U8 [R44+UR17+0x2a00], R185 ;  /* 0x002a00b92c007988 */ /* 0x0041e80008000011 */
[----:B---3--:R-:W-:Y:S01]  /*38a0*/  STS.U8 [R44+UR17+0x2000], R25 ;  /* 0x002000192c007988 */ /* 0x008fe20008000011 */
[----:B0-----:R-:W-:-:S03]  /*38b0*/  FMUL R185, R4, 1.4426950216293334961 ;  /* 0x3fb8aa3b04b97820 */ /* 0x001fc60000400000 */
[----:B----4-:R-:W-:Y:S04]  /*38c0*/  STS.U8 [R44+UR17+0x2200], R29 ;  /* 0x0022001d2c007988 */ /* 0x010fe80008000011 */
[----:B-----5:R-:W-:Y:S04]  /*38d0*/  STS.U8 [R44+UR17+0x2400], R31 ;  /* 0x0024001f2c007988 */ /* 0x020fe80008000011 */
[----:B------:R-:W-:Y:S04]  /*38e0*/  STS.U8 [R44+UR17+0x2600], R33 ;  /* 0x002600212c007988 */ /* 0x000fe80008000011 */
        /* <DEDUP_REMOVED lines=11> */
[----:B------:R0:W-:Y:S02]  /*39a0*/  STS.U8 [R43+UR17+0x2d00], R186 ;  /* 0x002d00ba2b007988 */ /* 0x0001e40008000011 */
[----:B0-----:R0:W2:Y:S02]  /*39b0*/  MUFU.EX2 R186, R185 ;  /* 0x000000b900ba7308 */ /* 0x0010a40000000800 */
        /* <DEDUP_REMOVED lines=8> */
[----:B------:R3:W-:Y:S04]  /*3a40*/  STS.U8 [R43+UR17+0x3300], R20 ;  /* 0x003300142b007988 */ /* 0x0007e80008000011 */
[----:B------:R0:W-:Y:S04]  /*3a50*/  STS.U8 [R43+UR17+0x3500], R190 ;  /* 0x003500be2b007988 */ /* 0x0001e80008000011 */
[----:B------:R0:W-:Y:S04]  /*3a60*/  STS.U8 [R43+UR17+0x3700], R192 ;  /* 0x003700c02b007988 */ /* 0x0001e80008000011 */
[----:B------:R0:W-:Y:S04]  /*3a70*/  STS.U8 [R43+UR17+0x3900], R194 ;  /* 0x003900c22b007988 */ /* 0x0001e80008000011 */
[----:B------:R0:W-:Y:S04]  /*3a80*/  STS.U8 [R43+UR17+0x3b00], R196 ;  /* 0x003b00c42b007988 */ /* 0x0001e80008000011 */
[----:B------:R0:W-:Y:S04]  /*3a90*/  STS.U8 [R43+UR17+0x3d00], R198 ;  /* 0x003d00c62b007988 */ /* 0x0001e80008000011 */
[----:B------:R0:W-:Y:S01]  /*3aa0*/  STS.U8 [R43+UR17+0x3f00], R200 ;  /* 0x003f00c82b007988 */ /* 0x0001e20008000011 */
[----:B---3--:R-:W3:Y:S01]  /*3ab0*/  LDTM.16dp32bit_t0_t15.x32 R4, tmem[UR15] ;  /* 0x0000000f000479ee */ /* 0x008ee20008a80000 */
[----:B------:R-:W4:Y:S02]  /*3ac0*/  LDTM.16dp32bit_t16_t31.x32 R4, tmem[UR15+0x20] ;  /* 0x0000200f000479ee */ /* 0x000f240008aa0000 */
[----:B------:R0:W-:Y:S01]  /*3ad0*/  STS.128 [R136+0x8000], R112 ;  /* 0x0080007088007388 */ /* 0x0001e20000000c00 */
[----:B------:R-:W-:Y:S01]  /*3ae0*/  NOP ;  /* 0x0000000000007918 */ /* 0x000fe20000000000 */
[----:B-12---:R-:W-:Y:S05]  /*3af0*/  @!P1 BRA `(.L_x_9) ;  /* 0x0000000000889947 */ /* 0x006fea0003800000 */
[C---:B---34-:R-:W-:Y:S01]  /*3b00*/  FMUL R4, R186.reuse, R4 ;  /* 0x00000004ba047220 */ /* 0x058fe20000400000 */
[C---:B------:R-:W-:Y:S01]  /*3b10*/  FMUL R5, R186.reuse, R5 ;  /* 0x00000005ba057220 */ /* 0x040fe20000400000 */
        /* <DEDUP_REMOVED lines=29> */
[----:B------:R-:W-:-:S04]  /*3cf0*/  FMUL R35, R186, R35 ;  /* 0x00000023ba237220 */ /* 0x000fc80000400000 */
[----:B------:R1:W-:Y:S01]  /*3d00*/  STTM.16dp32bit_t0_t15.x32 tmem[UR15], R4 ;  /* 0x00000004000079ed */ /* 0x0003e20008a8000f */
[----:B------:R1:W-:Y:S02]  /*3d10*/  STTM.16dp32bit_t16_t31.x32 tmem[UR15+0x20], R4 ;  /* 0x00002004000079ed */ /* 0x0003e40008aa000f */
.L_x_9:
[----:B----4-:R-:W2:Y:S02]  /*3d20*/  FENCE.VIEW.ASYNC.T ;  /* 0x00000000000073c6 */ /* 0x010ea40000000200 */
[----:B--2---:R-:W-:Y:S01]  /*3d30*/  BAR.SYNC.DEFER_BLOCKING 0x0 ;  /* 0x0000000000007b1d */ /* 0x004fe20000010000 */
[----:B------:R-:W-:Y:S01]  /*3d40*/  UISETP.GE.AND UP0, UPT, UR18, 0x1, UPT ;  /* 0x000000011200788c */ /* 0x000fe2000bf06270 */
[----:B------:R-:W-:Y:S01]  /*3d50*/  FADD R183, R186, R183 ;  /* 0x000000b7bab77221 */ /* 0x000fe20000000000 */
[----:B-1-3--:R-:W-:-:S03]  /*3d60*/  LOP3.LUT R5, R37, 0x10, RZ, 0xc0, !PT ;  /* 0x0000001025057812 */ /* 0x00afc600078ec0ff */
[----:B------:R1:W-:Y:S06]  /*3d70*/  MEMBAR.ALL.CTA ;  /* 0x0000000000007992 */ /* 0x0003ec0000008000 */
[----:B-1----:R-:W1:Y:S02]  /*3d80*/  FENCE.VIEW.ASYNC.S ;  /* 0x00000000000073c6 */ /* 0x002e640000000000 */
[----:B-1----:R-:W-:Y:S06]  /*3d90*/  BAR.SYNC.DEFER_BLOCKING 0x0 ;  /* 0x0000000000007b1d */ /* 0x002fec0000010000 */
[----:B------:R-:W-:Y:S05]  /*3da0*/  @!P2 BRA `(.L_x_10) ;  /* 0x000000000064a947 */ /* 0x000fea0003800000 */
[----:B------:R-:W-:Y:S02]  /*3db0*/  UIADD3 UR4, UPT, UPT, UR17, 0x8000, URZ ;  /* 0x0000800011047890 */ /* 0x000fe4000fffe0ff */
[----:B------:R-:W-:Y:S02]  /*3dc0*/  UIADD3 UR5, UPT, UPT, UR17, 0x2000, URZ ;  /* 0x0000200011057890 */ /* 0x000fe4000fffe0ff */
[----:B------:R-:W-:Y:S02]  /*3dd0*/  USHF.R.U32.HI UR4, URZ, 0x4, UR4 ;  /* 0x00000004ff047899 */ /* 0x000fe40008011604 */
[----:B------:R-:W-:Y:S02]  /*3de0*/  USHF.R.U32.HI UR5, URZ, 0x4, UR5 ;  /* 0x00000004ff057899 */ /* 0x000fe40008011605 */
[----:B------:R-:W-:Y:S02]  /*3df0*/  USGXT.U32 UR6, UR4, 0xe ;  /* 0x0000000e0406789a */ /* 0x000fe40008000000 */
[----:B------:R-:W-:Y:S01]  /*3e00*/  USGXT.U32 UR8, UR5, 0xe ;  /* 0x0000000e0508789a */ /* 0x000fe20008000000 */
[----:B------:R-:W-:Y:S01]  /*3e10*/  UMOV UR20, 0xfffffffe ;  /* 0xfffffffe00147882 */ /* 0x000fe20000000000 */
[----:B------:R-:W-:Y:S01]  /*3e20*/  UMOV UR21, 0x7fffbfdf ;  /* 0x7fffbfdf00157882 */ /* 0x000fe20000000000 */
[----:B------:R-:W-:Y:S01]  /*3e30*/  UMOV UR7, URZ ;  /* 0x000000ff00077c82 */ /* 0x000fe20008000000 */
[----:B------:R-:W-:Y:S01]  /*3e40*/  UMOV UR9, URZ ;  /* 0x000000ff00097c82 */ /* 0x000fe20008000000 */
[----:B------:R-:W-:-:S02]  /*3e50*/  UIADD3.64 UR24, UPT, UPT, UR6, -UR20, URZ ;  /* 0x8000001406187297 */ /* 0x000fc4000fffe0ff */
[----:B------:R-:W-:Y:S01]  /*3e60*/  UIADD3.64 UR20, UPT, UPT, UR8, -UR20, URZ ;  /* 0x8000001408147297 */ /* 0x000fe2000fffe0ff */
[----:B------:R-:W-:Y:S01]  /*3e70*/  UMOV UR26, 0x0 ;  /* 0x00000000001a7882 */ /* 0x000fe20000000000 */
[----:B------:R-:W-:Y:S01]  /*3e80*/  UMOV UR27, 0x4200010 ;  /* 0x04200010001b7882 */ /* 0x000fe20000000000 */
[----:B------:R-:W-:Y:S01]  /*3e90*/  UMOV UR4, UR14 ;  /* 0x0000000e00047c82 */ /* 0x000fe20008000000 */
[----:B------:R-:W-:Y:S01]  /*3ea0*/  UMOV UR5, URZ ;  /* 0x000000ff00057c82 */ /* 0x000fe20008000000 */
[----:B------:R-:W-:Y:S01]  /*3eb0*/  UMOV UR7, 0x80004020 ;  /* 0x8000402000077882 */ /* 0x000fe20000000000 */
[----:B------:R-:W-:Y:S01]  /*3ec0*/  UMOV UR9, 0x80004020 ;  /* 0x8000402000097882 */ /* 0x000fe20000000000 */
[----:B------:R-:W-:Y:S01]  /*3ed0*/  UMOV UR28, 0x0 ;  /* 0x00000000001c7882 */ /* 0x000fe20000000000 */
[----:B------:R-:W-:Y:S01]  /*3ee0*/  UMOV UR29, 0x4200010 ;  /* 0x04200010001d7882 */ /* 0x000fe20000000000 */
[----:B------:R-:W-:Y:S01]  /*3ef0*/  UMOV UR4, UR4 ;  /* 0x0000000400047c82 */ /* 0x000fe20008000000 */
[----:B------:R1:W-:Y:S01]  /*3f00*/  UTCQMMA gdesc[UR6], gdesc[UR8], tmem[UR16], tmem[UR26], idesc[UR27], UPT ;  /* 0x00ff1a08060075ea */ /* 0x0003e2000b800310 */
[----:B------:R1:W-:Y:S01]  /*3f10*/  UTCQMMA gdesc[UR24], gdesc[UR20], tmem[UR16], tmem[UR28], idesc[UR29], UPT ;  /* 0x00ff1c14180075ea */ /* 0x0003e2000b800310 */
[----:B------:R1:W-:Y:S01]  /*3f20*/  UTCBAR [UR4], URZ ;  /* 0x000000ff040073e9 */ /* 0x0003e200080000ff */
[----:B------:R-:W-:Y:S01]  /*3f30*/  NOP ;  /* 0x0000000000007918 */ /* 0x000fe20000000000 */
.L_x_10:
[----:B------:R-:W-:Y:S01]  /*3f40*/  FSEL R182, R182, -INF , P1 ;  /* 0xff800000b6b67808 */ /* 0x000fe20000800000 */
[----:B-1----:R-:W-:Y:S01]  /*3f50*/  UMOV UR6, URZ ;  /* 0x000000ff00067c82 */ /* 0x002fe20008000000 */
[----:B------:R-:W-:Y:S01]  /*3f60*/  FSEL R183, R183, 1, P1 ;  /* 0x3f800000b7b77808 */ /* 0x000fe20000800000 */
[----:B------:R-:W-:Y:S06]  /*3f70*/  BRA.U !UP0, `(.L_x_11) ;  /* 0x0000002508b87547 */ /* 0x000fec000b800000 */
[----:B------:R-:W-:Y:S01]  /*3f80*/  USHF.R.U32.HI UR28, URZ, 0x4, UR17 ;  /* 0x00000004ff1c7899 */ /* 0x000fe20008011611 */
[----:B------:R-:W-:Y:S01]  /*3f90*/  IMAD.SHL.U32 R137, R137, 0x40, RZ ;  /* 0x0000004089897824 */ /* 0x000fe200078e00ff */
[----:B------:R-:W-:Y:S01]  /*3fa0*/  USHF.R.U32.HI UR30, URZ, 0x4, UR10 ;  /* 0x00000004ff1e7899 */ /* 0x000fe2000801160a */
[----:B------:R-:W-:Y:S01]  /*3fb0*/  IMAD.IADD R184, R5, 0x1, R184 ;  /* 0x0000000105b87824 */ /* 0x000fe200078e02b8 */
[----:B------:R-:W-:Y:S01]  /*3fc0*/  UIADD3 UR8, UPT, UPT, UR17, 0x8000, URZ ;  /* 0x0000800011087890 */ /* 0x000fe2000fffe0ff */
[----:B------:R-:W-:Y:S01]  /*3fd0*/  IMAD.MOV.U32 R21, RZ, RZ, R182 ;  /* 0x000000ffff157224 */ /* 0x000fe200078e00b6 */
[----:B------:R-:W-:Y:S01]  /*3fe0*/  USGXT.U32 UR28, UR28, 0xe ;  /* 0x0000000e1c1c789a */ /* 0x000fe20008000000 */
[----:B------:R-:W-:Y:S01]  /*3ff0*/  IMAD.MOV.U32 R26, RZ, RZ, RZ ;  /* 0x000000ffff1a7224 */ /* 0x000fe200078e00ff */
[----:B------:R-:W-:Y:S01]  /*4000*/  USGXT.U32 UR30, UR30, 0xe ;  /* 0x0000000e1e1e789a */ /* 0x000fe20008000000 */
[----:B0-----:R-:W-:Y:S01]  /*4010*/  IMAD.MOV.U32 R185, RZ, RZ, R137 ;  /* 0x000000ffffb97224 */ /* 0x001fe200078e0089 */
[----:B------:R-:W-:-:S02]  /*4020*/  UIADD3 UR4, UPT, UPT, UR17, 0x6000, URZ ;  /* 0x0000600011047890 */ /* 0x000fc4000fffe0ff */
[----:B------:R-:W-:Y:S02]  /*4030*/  USHF.R.U32.HI UR8, URZ, 0x4, UR8 ;  /* 0x00000004ff087899 */ /* 0x000fe40008011608 */
[----:B------:R-:W-:Y:S02]  /*4040*/  UIADD3 UR22, UP4, UPT, UR28, 0x80, URZ ;  /* 0x000000801c167890 */ /* 0x000fe4000ff9e0ff */
[----:B------:R-:W-:Y:S02]  /*4050*/  UIADD3 UR20, UP0, UPT, UR30, 0x2, URZ ;  /* 0x000000021e147890 */ /* 0x000fe4000ff1e0ff */
[----:B------:R-:W-:Y:S02]  /*4060*/  USHF.R.U32.HI UR4, URZ, 0x4, UR4 ;  /* 0x00000004ff047899 */ /* 0x000fe40008011604 */
[----:B------:R-:W-:Y:S02]  /*4070*/  USGXT.U32 UR32, UR8, 0xe ;  /* 0x0000000e0820789a */ /* 0x000fe40008000000 */
[----:B------:R-:W-:Y:S01]  /*4080*/  USHF.L.U32 UR26, UR23, 0x6, URZ ;  /* 0x00000006171a7899 */ /* 0x000fe200080006ff */
[----:B------:R-:W-:Y:S01]  /*4090*/  UMOV UR6, URZ ;  /* 0x000000ff00067c82 */ /* 0x000fe20008000000 */
[----:B------:R-:W-:Y:S01]  /*40a0*/  UMOV UR5, URZ ;  /* 0x000000ff00057c82 */ /* 0x000fe20008000000 */
[----:B------:R-:W-:-:S02]  /*40b0*/  UIADD3.X UR23, UPT, UPT, UR6, -0x7fffbfe0, URZ, UP4, !UPT ;  /* 0x8000402006177890 */ /* 0x000fc4000a7fe4ff */
[----:B------:R-:W-:Y:S02]  /*40c0*/  UIADD3.X UR21, UPT, UPT, UR5, 0x40004040, URZ, UP0, !UPT ;  /* 0x4000404005157890 */ /* 0x000fe400087fe4ff */
[----:B------:R-:W-:Y:S02]  /*40d0*/  USGXT.U32 UR4, UR4, 0xe ;  /* 0x0000000e0404789a */ /* 0x000fe40008000000 */
[----:B------:R-:W-:Y:S02]  /*40e0*/  UIADD3 UR46, UP0, UPT, UR22, 0x80, URZ ;  /* 0x00000080162e7890 */ /* 0x000fe4000ff1e0ff */
[----:B------:R-:W-:Y:S02]  /*40f0*/  UIADD3 UR44, UP4, UPT, UR22, 0x100, URZ ;  /* 0x00000100162c7890 */ /* 0x000fe4000ff9e0ff */
[----:B------:R-:W-:Y:S01]  /*4100*/  UIADD3 UR42, UP5, UPT, UR32, 0x2, URZ ;  /* 0x00000002202a7890 */ /* 0x000fe2000ffbe0ff */
[----:B------:R-:W-:Y:S01]  /*4110*/  UMOV UR7, URZ ;  /* 0x000000ff00077c82 */ /* 0x000fe20008000000 */
[----:B------:R-:W-:Y:S01]  /*4120*/  UMOV UR24, 0xfffffffe ;  /* 0xfffffffe00187882 */ /* 0x000fe20000000000 */
[----:B------:R-:W-:Y:S01]  /*4130*/  UMOV UR25, 0x7fffbfdf ;  /* 0x7fffbfdf00197882 */ /* 0x000fe20000000000 */
[----:B------:R-:W-:Y:S01]  /*4140*/  UISETP.NE.U32.AND UP3, UPT, UR11, URZ, UPT ;  /* 0x000000ff0b00728c */ /* 0x000fe2000bf65070 */
[----:B------:R-:W-:Y:S01]  /*4150*/  UMOV UR27, 0x1 ;  /* 0x00000001001b7882 */ /* 0x000fe20000000000 */
[----:B------:R-:W0:Y:S01]  /*4160*/  LDCU UR52, c[0x0][0x3a8] ;  /* 0x00007500ff3477ac */ /* 0x000e220008000800 */
[----:B------:R-:W-:-:S02]  /*4170*/  UIADD3.X UR47, UPT, UPT, UR23, URZ, URZ, UP0, !UPT ;  /* 0x000000ff172f7290 */ /* 0x000fc400087fe4ff */
[----:B------:R-:W-:Y:S02]  /*4180*/  UIADD3.X UR45, UPT, UPT, UR23, URZ, URZ, UP4, !UPT ;  /* 0x000000ff172d7290 */ /* 0x000fe4000a7fe4ff */
[----:B------:R-:W-:Y:S02]  /*4190*/  UIADD3.X UR43, UPT, UPT, UR7, -0x7fffbfe0, URZ, UP5, !UPT ;  /* 0x80004020072b7890 */ /* 0x000fe4000affe4ff */
[----:B------:R-:W-:Y:S02]  /*41a0*/  UIADD3.64 UR24, UPT, UPT, UR4, -UR24, URZ ;  /* 0x8000001804187297 */ /* 0x000fe4000fffe0ff */
[----:B------:R-:W-:Y:S02]  /*41b0*/  UIADD3.64 UR48, UPT, UPT, UR20, 0x2, URZ ;  /* 0x0000000214307897 */ /* 0x000fe4000fffe0ff */
[----:B------:R-:W-:Y:S01]  /*41c0*/  UIADD3.64 UR50, UPT, UPT, UR20, 0x4, URZ ;  /* 0x0000000414327897 */ /* 0x000fe2000fffe0ff */
[----:B------:R-:W-:Y:S01]  /*41d0*/  UMOV UR10, URZ ;  /* 0x000000ff000a7c82 */ /* 0x000fe20008000000 */
[----:B------:R-:W-:Y:S01]  /*41e0*/  UMOV UR11, URZ ;  /* 0x000000ff000b7c82 */ /* 0x000fe20008000000 */
[----:B------:R-:W-:-:S09]  /*41f0*/  UMOV UR29, UR26 ;  /* 0x0000001a001d7c82 */ /* 0x000fd20008000000 */
.L_x_16:
[----:B------:R-:W-:Y:S02]  /*4200*/  SHF.R.S32.HI R201, RZ, 0x1f, R185 ;  /* 0x0000001fffc97819 */ /* 0x000fe400000114b9 */
[C---:B------:R-:W-:Y:S02]  /*4210*/  IADD3 R4, P1, PT, R185.reuse, R46, RZ ;  /* 0x0000002eb9047210 */ /* 0x040fe40007f3e0ff */
[----:B------:R-:W-:-:S03]  /*4220*/  IADD3 R6, P2, PT, R185, R54, RZ ;  /* 0x00000036b9067210 */ /* 0x000fc60007f5e0ff */
[----:B------:R-:W-:Y:S01]  /*4230*/  IMAD.X R5, R201, 0x1, R47, P1 ;  /* 0x00000001c9057824 */ /* 0x000fe200008e062f */
[----:B------:R-:W-:Y:S01]  /*4240*/  IADD3 R8, P1, PT, R185, R62, RZ ;  /* 0x0000003eb9087210 */ /* 0x000fe20007f3e0ff */
[----:B------:R-:W-:Y:S01]  /*4250*/  IMAD.X R7, R201, 0x1, R55, P2 ;  /* 0x00000001c9077824 */ /* 0x000fe200010e0637 */
[----:B------:R-:W-:Y:S02]  /*4260*/  IADD3 R10, P2, PT, R185, R70, RZ ;  /* 0x00000046b90a7210 */ /* 0x000fe40007f5e0ff */
[----:B------:R1:W2:Y:S01]  /*4270*/  LDG.E.U8 R23, desc[UR34][R4.64] ;  /* 0x0000002204177981 */ /* 0x0002a2000c1e1100 */
[----:B------:R-:W-:Y:S01]  /*4280*/  IMAD.X R9, R201, 0x1, R63, P1 ;  /* 0x00000001c9097824 */ /* 0x000fe200008e063f */
[----:B------:R-:W-:Y:S01]  /*4290*/  IADD3 R12, P1, PT, R185, R78, RZ ;  /* 0x0000004eb90c7210 */ /* 0x000fe20007f3e0ff */
[----:B------:R-:W-:Y:S01]  /*42a0*/  IMAD.X R11, R201, 0x1, R71, P2 ;  /* 0x00000001c90b7824 */ /* 0x000fe200010e0647 */
[----:B------:R-:W-:Y:S01]  /*42b0*/  IADD3 R14, P2, PT, R185, R86, RZ ;  /* 0x00000056b90e7210 */ /* 0x000fe20007f5e0ff */
[----:B------:R3:W4:Y:S02]  /*42c0*/  LDG.E.U8 R27, desc[UR34][R6.64] ;  /* 0x00000022061b7981 */ /* 0x000724000c1e1100 */
[----:B------:R-:W-:Y:S01]  /*42d0*/  IMAD.X R13, R201, 0x1, R79, P1 ;  /* 0x00000001c90d7824 */ /* 0x000fe200008e064f */
[----:B------:R-:W-:Y:S01]  /*42e0*/  IADD3 R16, P1, PT, R185, R94, RZ ;  /* 0x0000005eb9107210 */ /* 0x000fe20007f3e0ff */
[----:B------:R-:W-:Y:S01]  /*42f0*/  IMAD.X R15, R201, 0x1, R87, P2 ;  /* 0x00000001c90f7824 */ /* 0x000fe200010e0657 */
[----:B------:R-:W-:Y:S01]  /*4300*/  IADD3 R18, P2, PT, R185, R102, RZ ;  /* 0x00000066b9127210 */ /* 0x000fe20007f5e0ff */
[----:B------:R5:W4:Y:S02]  /*4310*/  LDG.E.U8 R31, desc[UR34][R8.64] ;  /* 0x00000022081f7981 */ /* 0x000b24000c1e1100 */
[----:B------:R-:W-:Y:S01]  /*4320*/  IMAD.X R17, R201, 0x1, R95, P1 ;  /* 0x00000001c9117824 */ /* 0x000fe200008e065f */
[----:B-1----:R-:W-:Y:S01]  /*4330*/  IADD3 R4, P1, PT, R185, R48, RZ ;  /* 0x00000030b9047210 */ /* 0x002fe20007f3e0ff */
[----:B------:R-:W-:Y:S01]  /*4340*/  IMAD.X R19, R201, 0x1, R103, P2 ;  /* 0x00000001c9137824 */ /* 0x000fe200010e0667 */
[----:B---3--:R-:W-:Y:S01]  /*4350*/  IADD3 R6, P2, PT, R185, R56, RZ ;  /* 0x00000038b9067210 */ /* 0x008fe20007f5e0ff */
[----:B------:R1:W3:Y:S02]  /*4360*/  LDG.E.U8 R35, desc[UR34][R10.64] ;  /* 0x000000220a237981 */ /* 0x0002e4000c1e1100 */
[----:B------:R-:W-:Y:S01]  /*4370*/  IMAD.X R5, R201, 0x1, R49, P1 ;  /* 0x00000001c9057824 */ /* 0x000fe200008e0631 */
[----:B-----5:R-:W-:Y:S01]  /*4380*/  IADD3 R8, P1, PT, R185, R64, RZ ;  /* 0x00000040b9087210 */ /* 0x020fe20007f3e0ff */
[----:B------:R5:W3:Y:S01]  /*4390*/  LDG.E.U8 R115, desc[UR34][R12.64] ;  /* 0x000000220c737981 */ /* 0x000ae2000c1e1100 */
[----:B------:R-:W-:-:S03]  /*43a0*/  IMAD.X R7, R201, 0x1, R57, P2 ;  /* 0x00000001c9077824 */ /* 0x000fc600010e0639 */
[----:B------:R-:W-:Y:S01]  /*43b0*/  IMAD.X R9, R201, 0x1, R65, P1 ;  /* 0x00000001c9097824 */ /* 0x000fe200008e0641 */
[C---:B-1----:R-:W-:Y:S01]  /*43c0*/  IADD3 R10, P2, PT, R185.reuse, R72, RZ ;  /* 0x00000048b90a7210 */ /* 0x042fe20007f5e0ff */
[----:B------:R1:W3:Y:S01]  /*43d0*/  LDG.E.U8 R191, desc[UR34][R14.64] ;  /* 0x000000220ebf7981 */ /* 0x0002e2000c1e1100 */
[----:B-----5:R-:W-:-:S03]  /*43e0*/  IADD3 R12, P1, PT, R185, R80, RZ ;  /* 0x00000050b90c7210 */ /* 0x020fc60007f3e0ff */
[----:B------:R5:W3:Y:S01]  /*43f0*/  LDG.E.U8 R195, desc[UR34][R16.64] ;  /* 0x0000002210c37981 */ /* 0x000ae2000c1e1100 */
[C---:B------:R-:W-:Y:S02]  /*4400*/  IMAD.X R11, R201.reuse, 0x1, R73, P2 ;  /* 0x00000001c90b7824 */ /* 0x040fe400010e0649 */
        /* <DEDUP_REMOVED lines=47> */
[----:B------:R-:W-:-:S03]  /*4700*/  IMAD.X R11, R201, 0x1, R77, P2 ;  /* 0x00000001c90b7824 */ /* 0x000fc600010e064d */
[----:B------:R0:W3:Y:S01]  /*4710*/  LDG.E.U8 R22, desc[UR34][R4.64] ;  /* 0x0000002204167981 */ /* 0x0000e2000c1e1100 */
[----:B------:R-:W-:Y:S01]  /*4720*/  IMAD.X R13, R201, 0x1, R85, P1 ;  /* 0x00000001c90d7824 */ /* 0x000fe200008e0655 */
[C---:B-1----:R-:W-:Y:S02]  /*4730*/  IADD3 R14, P3, PT, R185.reuse, R92, RZ ;  /* 0x0000005cb90e7210 */ /* 0x042fe40007f7e0ff */
[----:B------:R-:W3:Y:S01]  /*4740*/  LDG.E.U8 R19, desc[UR34][R18.64] ;  /* 0x0000002212137981 */ /* 0x000ee2000c1e1100 */
[----:B-----5:R-:W-:-:S03]  /*4750*/  IADD3 R16, P2, PT, R185, R100, RZ ;  /* 0x00000064b9107210 */ /* 0x020fc60007f5e0ff */
[----:B------:R-:W5:Y:S01]  /*4760*/  LDG.E.U8 R6, desc[UR34][R6.64] ;  /* 0x0000002206067981 */ /* 0x000f62000c1e1100 */
[----:B0-----:R-:W-:Y:S01]  /*4770*/  IADD3 R4, P1, PT, R185, R108, RZ ;  /* 0x0000006cb9047210 */ /* 0x001fe20007f3e0ff */
[C---:B------:R-:W-:Y:S02]  /*4780*/  IMAD.X R15, R201.reuse, 0x1, R93, P3 ;  /* 0x00000001c90f7824 */ /* 0x040fe400018e065d */
[----:B------:R-:W5:Y:S01]  /*4790*/  LDG.E.U8 R8, desc[UR34][R8.64] ;  /* 0x0000002208087981 */ /* 0x000f62000c1e1100 */
[C---:B------:R-:W-:Y:S02]  /*47a0*/  IMAD.X R17, R201.reuse, 0x1, R101, P2 ;  /* 0x00000001c9117824 */ /* 0x040fe400010e0665 */
[----:B------:R-:W-:Y:S01]  /*47b0*/  IMAD.X R5, R201, 0x1, R109, P1 ;  /* 0x00000001c9057824 */ /* 0x000fe200008e066d */
[----:B------:R-:W5:Y:S04]  /*47c0*/  LDG.E.U8 R10, desc[UR34][R10.64] ;  /* 0x000000220a0a7981 */ /* 0x000f68000c1e1100 */
[----:B------:R-:W5:Y:S04]  /*47d0*/  LDG.E.U8 R12, desc[UR34][R12.64] ;  /* 0x000000220c0c7981 */ /* 0x000f68000c1e1100 */
[----:B------:R-:W5:Y:S04]  /*47e0*/  LDG.E.U8 R14, desc[UR34][R14.64] ;  /* 0x000000220e0e7981 */ /* 0x000f68000c1e1100 */
[----:B------:R-:W5:Y:S04]  /*47f0*/  LDG.E.U8 R16, desc[UR34][R16.64] ;  /* 0x0000002210107981 */ /* 0x000f68000c1e1100 */
[----:B------:R-:W5:Y:S01]  /*4800*/  LDG.E.U8 R4, desc[UR34][R4.64] ;  /* 0x0000002204047981 */ /* 0x000f62000c1e1100 */
[----:B------:R-:W-:-:S02]  /*4810*/  UMOV UR8, 0x1 ;  /* 0x0000000100087882 */ /* 0x000fc40000000000 */
[----:B------:R-:W-:-:S04]  /*4820*/  @!UP2 UIADD3 UR8, UPT, UPT, -UR8, 0x100000, URZ ;  /* 0x001000000808a890 */ /* 0x000fc8000fffe1ff */
[----:B------:R-:W-:Y:S02]  /*4830*/  @!UP2 USHF.L.U32 UR9, UR8, 0xb, URZ ;  /* 0x0000000b0809a899 */ /* 0x000fe400080006ff */
[----:B------:R-:W-:Y:S01]  /*4840*/  @!UP2 USHF.L.U32 UR8, UR8, 0x1, URZ ;  /* 0x000000010808a899 */ /* 0x000fe200080006ff */
[----:B------:R-:W-:Y:S01]  /*4850*/  VOTEU.ALL UP0, P4 ;  /* 0x0000000000ff7886 */ /* 0x000fe20002000000 */
[----:B--2---:R0:W-:Y:S04]  /*4860*/  STS.U8 [R44+UR17+0x4000], R23 ;  /* 0x004000172c007988 */ /* 0x0041e80008000011 */
[----:B----4-:R0:W-:Y:S04]  /*4870*/  STS.U8 [R44+UR17+0x4400], R27 ;  /* 0x0044001b2c007988 */ /* 0x0101e80008000011 */
[----:B------:R0:W-:Y:S04]  /*4880*/  STS.U8 [R44+UR17+0x4800], R31 ;  /* 0x0048001f2c007988 */ /* 0x0001e80008000011 */
[----:B---3--:R0:W-:Y:S04]  /*4890*/  STS.U8 [R44+UR17+0x4c00], R35 ;  /* 0x004c00232c007988 */ /* 0x0081e80008000011 */
        /* <DEDUP_REMOVED lines=21> */
[----:B-----5:R0:W-:Y:S04]  /*49f0*/  STS.U8 [R41+UR17+0x4700], R6 ;  /* 0x0047000629007988 */ /* 0x0201e80008000011 */
[----:B------:R0:W-:Y:S04]  /*4a00*/  STS.U8 [R41+UR17+0x4b00], R8 ;  /* 0x004b000829007988 */ /* 0x0001e80008000011 */
[----:B------:R0:W-:Y:S04]  /*4a10*/  STS.U8 [R41+UR17+0x4f00], R10 ;  /* 0x004f000a29007988 */ /* 0x0001e80008000011 */
[----:B------:R0:W-:Y:S04]  /*4a20*/  STS.U8 [R41+UR17+0x5300], R12 ;  /* 0x0053000c29007988 */ /* 0x0001e80008000011 */
[----:B------:R0:W-:Y:S04]  /*4a30*/  STS.U8 [R41+UR17+0x5700], R14 ;  /* 0x0057000e29007988 */ /* 0x0001e80008000011 */
[----:B------:R0:W-:Y:S04]  /*4a40*/  STS.U8 [R41+UR17+0x5b00], R16 ;  /* 0x005b001029007988 */ /* 0x0001e80008000011 */
[----:B------:R0:W-:Y:S01]  /*4a50*/  STS.U8 [R41+UR17+0x5f00], R4 ;  /* 0x005f000429007988 */ /* 0x0001e20008000011 */
[----:B------:R1:W-:Y:S06]  /*4a60*/  MEMBAR.ALL.CTA ;  /* 0x0000000000007992 */ /* 0x0003ec0000008000 */
[----:B-1----:R-:W-:Y:S04]  /*4a70*/  FENCE.VIEW.ASYNC.S ;  /* 0x00000000000073c6 */ /* 0x002fe80000000000 */
[----:B------:R-:W1:Y:S02]  /*4a80*/  FENCE.VIEW.ASYNC.S ;  /* 0x00000000000073c6 */ /* 0x000e640000000000 */
[----:B-1----:R0:W1:Y:S02]  /*4a90*/  @!UP0 SYNCS.EXCH.64 URZ, [UR17+0x9010], UR8 ;  /* 0x0090100811ff85b2 */ /* 0x0020640008000100 */
[----:B-1----:R-:W-:Y:S06]  /*4aa0*/  BAR.SYNC.DEFER_BLOCKING 0x0 ;  /* 0x0000000000007b1d */ /* 0x002fec0000010000 */
[----:B0-----:R-:W-:Y:S05]  /*4ab0*/  BRA.U UP3, `(.L_x_12) ;  /* 0x0000000103507547 */ /* 0x001fea000b800000 */
[----:B------:R-:W-:Y:S01]  /*4ac0*/  UIADD3 UR8, UPT, UPT, UR17, 0x9010, URZ ;  /* 0x0000901011087890 */ /* 0x000fe2000fffe0ff */
[----:B------:R-:W-:Y:S01]  /*4ad0*/  UMOV UR36, UR28 ;  /* 0x0000001c00247c82 */ /* 0x000fe20008000000 */
[----:B------:R-:W-:Y:S01]  /*4ae0*/  UMOV UR37, 0x80004020 ;  /* 0x8000402000257882 */ /* 0x000fe20000000000 */
[----:B------:R-:W-:Y:S01]  /*4af0*/  UMOV UR31, 0x40004040 ;  /* 0x40004040001f7882 */ /* 0x000fe20000000000 */
[----:B------:R-:W-:Y:S01]  /*4b00*/  UMOV UR38, 0x0 ;  /* 0x0000000000267882 */ /* 0x000fe20000000000 */
[----:B------:R-:W-:Y:S01]  /*4b10*/  UMOV UR39, 0x4108010 ;  /* 0x0410801000277882 */ /* 0x000fe20000000000 */
[----:B------:R-:W-:Y:S01]  /*4b20*/  UMOV UR40, 0x0 ;  /* 0x0000000000287882 */ /* 0x000fe20000000000 */
[----:B------:R-:W-:Y:S01]  /*4b30*/  UMOV UR41, 0x4108010 ;  /* 0x0410801000297882 */ /* 0x000fe20000000000 */
[----:B------:R-:W-:Y:S01]  /*4b40*/  UMOV UR54, 0x0 ;  /* 0x0000000000367882 */ /* 0x000fe20000000000 */
[----:B------:R-:W-:Y:S01]  /*4b50*/  UMOV UR55, 0x4108010 ;  /* 0x0410801000377882 */ /* 0x000fe20000000000 */
[----:B------:R0:W-:Y:S01]  /*4b60*/  UTCQMMA gdesc[UR36], gdesc[UR30], tmem[UR13], tmem[UR38], idesc[UR39], !UPT ;  /* 0x00ff261e240075ea */ /* 0x0001e2000f80030d */
[----:B------:R-:W-:Y:S01]  /*4b70*/  UMOV UR9, URZ ;  /* 0x000000ff00097c82 */ /* 0x000fe20008000000 */
        /* <DEDUP_REMOVED lines=8> */
.L_x_12:
[----:B------:R-:W1:Y:S02]  /*4c00*/  SYNCS.PHASECHK.TRANS64.TRYWAIT P1, [UR17+0x9010], RZ ;  /* 0x009010ffff0075a7 */ /* 0x000e640008021111 */
[----:B-1----:R-:W-:Y:S05]  /*4c10*/  @!P1 BRA `(.L_x_13) ;  /* 0x0000003800689947 */ /* 0x002fea0003800000 */
.L_x_22:
[----:B------:R-:W-:Y:S01]  /*4c20*/  BAR.SYNC.DEFER_BLOCKING 0x0 ;  /* 0x0000000000007b1d */ /* 0x000fe20000010000 */
[----:B------:R-:W-:Y:S01]  /*4c30*/  IADD3 R20, P1, PT, R184, UR10, RZ ;  /* 0x0000000ab8147c10 */ /* 0x000fe2000ff3e0ff */
[----:B0-----:R-:W-:Y:S01]  /*4c40*/  UIADD3 UR31, UP0, UPT, UR10, 0x40, URZ ;  /* 0x000000400a1f7890 */ /* 0x001fe2000ff1e0ff */
[----:B------:R-:W-:Y:S01]  /*4c50*/  IMAD.U32 R26, R26, -0x80000000, RZ ;  /* 0x800000001a1a7824 */ /* 0x000fe200078e00ff */
[----:B------:R-:W-:Y:S01]  /*4c60*/  USHF.R.S32.HI UR6, URZ, 0x1f, UR29 ;  /* 0x0000001fff067899 */ /* 0x000fe2000801141d */
[C---:B------:R-:W-:Y:S01]  /*4c70*/  IADD3 R24, P2, PT, R20.reuse, 0x40, RZ ;  /* 0x0000004014187810 */ /* 0x040fe20007f5e0ff */
[----:B------:R-:W-:Y:S01]  /*4c80*/  IMAD.X R22, RZ, RZ, UR11, P1 ;  /* 0x0000000bff167e24 */ /* 0x000fe200088e06ff */
[C---:B------:R-:W-:Y:S01]  /*4c90*/  IADD3 R30, P1, PT, R20.reuse, 0x43, RZ ;  /* 0x00000043141e7810 */ /* 0x040fe20007f3e0ff */
[----:B------:R-:W-:Y:S01]  /*4ca0*/  LDTM.16dp32bit_t0_t15.x16 R4, tmem[UR12] ;  /* 0x0000000c000479ee */ /* 0x000fe20008a00000 */
[----:B------:R-:W0:Y:S01]  /*4cb0*/  LDTM.16dp32bit_t16_t31.x16 R4, tmem[UR12+0x10] ;  /* 0x0000100c000479ee */ /* 0x000e220008a20000 */
[C---:B------:R-:W-:Y:S01]  /*4cc0*/  IADD3 R28, P3, PT, R20.reuse, 0x42, RZ ;  /* 0x00000042141c7810 */ /* 0x040fe20007f7e0ff */
[--C-:B------:R-:W-:Y:S01]  /*4cd0*/  IMAD.X R23, RZ, RZ, R22.reuse, P2 ;  /* 0x000000ffff177224 */ /* 0x100fe200010e0616 */
[C---:B------:R-:W-:Y:S01]  /*4ce0*/  IADD3 R32, P2, PT, R20.reuse, 0x44, RZ ;  /* 0x0000004414207810 */ /* 0x040fe20007f5e0ff */
[--C-:B------:R-:W-:Y:S01]  /*4cf0*/  IMAD.X R27, RZ, RZ, R22.reuse, P1 ;  /* 0x000000ffff1b7224 */ /* 0x100fe200008e0616 */
[C---:B------:R-:W-:Y:S01]  /*4d00*/  IADD3 R112, P1, PT, R20.reuse, 0x46, RZ ;  /* 0x0000004614707810 */ /* 0x040fe20007f3e0ff */
[--C-:B------:R-:W-:Y:S01]  /*4d10*/  IMAD.X R25, RZ, RZ, R22.reuse, P3 ;  /* 0x000000ffff197224 */ /* 0x100fe200018e0616 */
[----:B------:R-:W-:Y:S01]  /*4d20*/  IADD3 R34, P3, PT, R20, 0x45, RZ ;  /* 0x0000004514227810 */ /* 0x000fe20007f7e0ff */
[--C-:B------:R-:W-:Y:S01]  /*4d30*/  IMAD.X R29, RZ, RZ, R22.reuse, P2 ;  /* 0x000000ffff1d7224 */ /* 0x100fe200010e0616 */
[-C--:B------:R-:W-:Y:S01]  /*4d40*/  ISETP.GT.U32.AND P2, PT, R24, R39.reuse, PT ;  /* 0x000000271800720c */ /* 0x080fe20003f44070 */
[--C-:B------:R-:W-:Y:S01]  /*4d50*/  IMAD.X R33, RZ, RZ, R22.reuse, P1 ;  /* 0x000000ffff217224 */ /* 0x100fe200008e0616 */
[----:B------:R-:W-:Y:S01]  /*4d60*/  IADD3 R20, P1, PT, R20, 0x47, RZ ;  /* 0x0000004714147810 */ /* 0x000fe20007f3e0ff */
[--C-:B------:R-:W-:Y:S01]  /*4d70*/  IMAD.X R31, RZ, RZ, R22.reuse, P3 ;  /* 0x000000ffff1f7224 */ /* 0x100fe200018e0616 */
[-C--:B------:R-:W-:Y:S01]  /*4d80*/  ISETP.GE.U32.AND P3, PT, R24, R39.reuse, PT ;  /* 0x000000271800720c */ /* 0x080fe20003f66070 */
[----:B------:R-:W-:Y:S01]  /*4d90*/  UIADD3.X UR40, UPT, UPT, URZ, UR11, URZ, UP0, !UPT ;  /* 0x0000000bff287290 */ /* 0x000fe200087fe4ff */
[C---:B------:R-:W-:Y:S01]  /*4da0*/  ISETP.GT.U32.AND.EX P2, PT, R23.reuse, RZ, PT, P2 ;  /* 0x000000ff1700720c */ /* 0x040fe20003f44120 */
[----:B------:R-:W-:Y:S01]  /*4db0*/  IMAD.X R22, RZ, RZ, R22, P1 ;  /* 0x000000ffff167224 */ /* 0x000fe200008e0616 */
[-C--:B------:R-:W-:Y:S01]  /*4dc0*/  ISETP.GT.U32.AND P1, PT, R28, R39.reuse, PT ;  /* 0x000000271c00720c */ /* 0x080fe20003f24070 */
[----:B------:R-:W1:Y:S01]  /*4dd0*/  @!P4 SYNCS.CCTL.IV [UR17+0x9010] ;  /* 0x00901000ff00c9b1 */ /* 0x000e620008000011 */
[----:B------:R-:W-:Y:S01]  /*4de0*/  ISETP.GE.U32.AND.EX P3, PT, R23, RZ, PT, P3 ;  /* 0x000000ff1700720c */ /* 0x000fe20003f66130 */
[----:B------:R-:W-:Y:S01]  /*4df0*/  NOP ;  /* 0x0000000000007918 */ /* 0x000fe20000000000 */
[----:B------:R-:W-:Y:S01]  /*4e00*/  ISETP.GT.U32.AND.EX P1, PT, R25, RZ, PT, P1 ;  /* 0x000000ff1900720c */ /* 0x000fe20003f24110 */
[----:B0-----:R-:W-:Y:S01]  /*4e10*/  FMUL R4, R4, UR52 ;  /* 0x0000003404047c20 */ /* 0x001fe20008400000 */
[----:B------:R-:W-:Y:S01]  /*4e20*/  FMUL R5, R5, UR52 ;  /* 0x0000003405057c20 */ /* 0x000fe20008400000 */
[----:B------:R-:W-:Y:S01]  /*4e30*/  FMUL R6, R6, UR52 ;  /* 0x0000003406067c20 */ /* 0x000fe20008400000 */
[----:B------:R-:W-:Y:S01]  /*4e40*/  FMUL R7, R7, UR52 ;  /* 0x0000003407077c20 */ /* 0x000fe20008400000 */
[----:B------:R-:W-:Y:S01]  /*4e50*/  FMUL R9, R9, UR52 ;  /* 0x0000003409097c20 */ /* 0x000fe20008400000 */
[----:B------:R-:W-:Y:S01]  /*4e60*/  FSEL R23, R4, -INF , !P2 ;  /* 0xff80000004177808 */ /* 0x000fe20005000000 */
[----:B------:R-:W-:Y:S01]  /*4e70*/  FMUL R10, R10, UR52 ;  /* 0x000000340a0a7c20 */ /* 0x000fe20008400000 */
[-C--:B------:R-:W-:Y:S01]  /*4e80*/  ISETP.GT.U32.AND P2, PT, R30, R39.reuse, PT ;  /* 0x000000271e00720c */ /* 0x080fe20003f44070 */
[----:B------:R-:W-:Y:S01]  /*4e90*/  FMUL R8, R8, UR52 ;  /* 0x0000003408087c20 */ /* 0x000fe20008400000 */
[----:B------:R-:W-:Y:S01]  /*4ea0*/  FSEL R24, R5, -INF , !P3 ;  /* 0xff80000005187808 */ /* 0x000fe20005800000 */
[----:B------:R-:W-:Y:S01]  /*4eb0*/  IMAD.U32 R5, RZ, RZ, UR31 ;  /* 0x0000001fff057e24 */ /* 0x000fe2000f8e00ff */
[----:B------:R-:W-:Y:S01]  /*4ec0*/  FSEL R25, R6, -INF , !P1 ;  /* 0xff80000006197808 */ /* 0x000fe20004800000 */
[----:B------:R-:W-:Y:S01]  /*4ed0*/  FMUL R11, R11, UR52 ;  /* 0x000000340b0b7c20 */ /* 0x000fe20008400000 */
[----:B------:R-:W-:Y:S01]  /*4ee0*/  ISETP.GT.U32.AND.EX P2, PT, R27, RZ, PT, P2 ;  /* 0x000000ff1b00720c */ /* 0x000fe20003f44120 */
[----:B------:R-:W-:Y:S01]  /*4ef0*/  IMAD.U32 R6, RZ, RZ, UR40 ;  /* 0x00000028ff067e24 */ /* 0x000fe2000f8e00ff */
[-C--:B------:R-:W-:Y:S01]  /*4f00*/  ISETP.GT.U32.AND P1, PT, R34, R39.reuse, PT ;  /* 0x000000272200720c */ /* 0x080fe20003f24070 */
[----:B------:R-:W-:Y:S01]  /*4f10*/  FMUL R12, R12, UR52 ;  /* 0x000000340c0c7c20 */ /* 0x000fe20008400000 */
[----:B------:R-:W-:Y:S01]  /*4f20*/  FSEL R7, R7, -INF , !P2 ;  /* 0xff80000007077808 */ /* 0x000fe20005000000 */
[----:B------:R-:W-:Y:S01]  /*4f30*/  FMUL R13, R13, UR52 ;  /* 0x000000340d0d7c20 */ /* 0x000fe20008400000 */
[----:B------:R-:W-:Y:S01]  /*4f40*/  ISETP.GT.U32.AND.EX P1, PT, R31, RZ, PT, P1 ;  /* 0x000000ff1f00720c */ /* 0x000fe20003f24110 */
[----:B------:R-:W-:Y:S01]  /*4f50*/  IMAD.U32 R31, RZ, RZ, UR31 ;  /* 0x0000001fff1f7e24 */ /* 0x000fe2000f8e00ff */
[-C--:B------:R-:W-:Y:S01]  /*4f60*/  ISETP.GT.U32.AND P2, PT, R112, R39.reuse, PT ;  /* 0x000000277000720c */ /* 0x080fe20003f44070 */
[----:B------:R-:W-:Y:S01]  /*4f70*/  FMUL R15, R15, UR52 ;  /* 0x000000340f0f7c20 */ /* 0x000fe20008400000 */
[--C-:B------:R-:W-:Y:S01]  /*4f80*/  LOP3.LUT R4, R5, 0x9, R40.reuse, 0xfe, !PT ;  /* 0x0000000905047812 */ /* 0x100fe200078efe28 */
[----:B------:R-:W-:Y:S01]  /*4f90*/  FMUL R14, R14, UR52 ;  /* 0x000000340e0e7c20 */ /* 0x000fe20008400000 */
[-C--:B------:R-:W-:Y:S01]  /*4fa0*/  ISETP.GT.U32.AND P3, PT, R32, R39.reuse, PT ;  /* 0x000000272000720c */ /* 0x080fe20003f64070 */
[----:B------:R-:W-:Y:S01]  /*4fb0*/  FMUL R16, R16, UR52 ;  /* 0x0000003410107c20 */ /* 0x000fe20008400000 */
[----:B------:R-:W-:Y:S01]  /*4fc0*/  FSEL R9, R9, -INF , !P1 ;  /* 0xff80000009097808 */ /* 0x000fe20004800000 */
[----:B------:R-:W-:Y:S01]  /*4fd0*/  FMUL R17, R17, UR52 ;  /* 0x0000003411117c20 */ /* 0x000fe20008400000 */
[----:B------:R-:W-:Y:S01]  /*4fe0*/  ISETP.GT.U32.AND.EX P2, PT, R33, RZ, PT, P2 ;  /* 0x000000ff2100720c */ /* 0x000fe20003f44120 */
[----:B------:R-:W-:Y:S01]  /*4ff0*/  IMAD.U32 R33, RZ, RZ, UR31 ;  /* 0x0000001fff217e24 */ /* 0x000fe2000f8e00ff */
[----:B------:R-:W-:Y:S01]  /*5000*/  ISETP.GT.U32.AND P1, PT, R4, R39, PT ;  /* 0x000000270400720c */ /* 0x000fe20003f24070 */
[----:B------:R-:W-:Y:S01]  /*5010*/  FMUL R18, R18, UR52 ;  /* 0x0000003412127c20 */ /* 0x000fe20008400000 */
[----:B------:R-:W-:Y:S01]  /*5020*/  LOP3.LUT R4, R5, 0x8, R40, 0xfe, !PT ;  /* 0x0000000805047812 */ /* 0x000fe200078efe28 */
[----:B------:R-:W-:Y:S01]  /*5030*/  FMUL R19, R19, UR52 ;  /* 0x0000003413137c20 */ /* 0x000fe20008400000 */
[----:B------:R-:W-:-:S02]  /*5040*/  ISETP.GT.U32.AND.EX P3, PT, R29, RZ, PT, P3 ;  /* 0x000000ff1d00720c */ /* 0x000fc40003f64130 */
[----:B------:R-:W-:Y:S02]  /*5050*/  FSEL R29, R10, -INF , !P2 ;  /* 0xff8000000a1d7808 */ /* 0x000fe40005000000 */
[-C--:B------:R-:W-:Y:S02]  /*5060*/  ISETP.GT.U32.AND P2, PT, R4, R39.reuse, PT ;  /* 0x000000270400720c */ /* 0x080fe40003f44070 */
[----:B------:R-:W-:Y:S01]  /*5070*/  LOP3.LUT R4, R5, 0xb, R40, 0xfe, !PT ;  /* 0x0000000b05047812 */ /* 0x000fe200078efe28 */
[----:B------:R-:W-:Y:S01]  /*5080*/  IMAD.U32 R5, RZ, RZ, UR40 ;  /* 0x00000028ff057e24 */ /* 0x000fe2000f8e00ff */
[----:B------:R-:W-:Y:S01]  /*5090*/  FSEL R27, R8, -INF , !P3 ;  /* 0xff800000081b7808 */ /* 0x000fe20005800000 */
[----:B------:R-:W-:Y:S01]  /*50a0*/  IMAD.U32 R8, RZ, RZ, UR40 ;  /* 0x00000028ff087e24 */ /* 0x000fe2000f8e00ff */
[----:B------:R-:W-:Y:S02]  /*50b0*/  ISETP.GT.U32.AND P3, PT, R20, R39, PT ;  /* 0x000000271400720c */ /* 0x000fe40003f64070 */
[----:B------:R-:W-:Y:S01]  /*50c0*/  ISETP.GT.U32.AND.EX P1, PT, R5, RZ, PT, P1 ;  /* 0x000000ff0500720c */ /* 0x000fe20003f24110 */
[----:B------:R-:W-:Y:S01]  /*50d0*/  IMAD.U32 R5, RZ, RZ, UR31 ;  /* 0x0000001fff057e24 */ /* 0x000fe2000f8e00ff */
[----:B------:R-:W-:-:S02]  /*50e0*/  ISETP.GT.U32.AND.EX P3, PT, R22, RZ, PT, P3 ;  /* 0x000000ff1600720c */ /* 0x000fc40003f64130 */
[----:B------:R-:W-:Y:S02]  /*50f0*/  ISETP.GT.U32.AND.EX P2, PT, R6, RZ, PT, P2 ;  /* 0x000000ff0600720c */ /* 0x000fe40003f44120 */
[----:B------:R-:W-:Y:S02]  /*5100*/  FSEL R11, R11, -INF , !P3 ;  /* 0xff8000000b0b7808 */ /* 0x000fe40005800000 */
[----:B------:R-:W-:Y:S02]  /*5110*/  ISETP.GT.U32.AND P3, PT, R4, R39, PT ;  /* 0x000000270400720c */ /* 0x000fe40003f64070 */
[--C-:B------:R-:W-:Y:S01]  /*5120*/  LOP3.LUT R4, R5, 0xf, R40.reuse, 0xfe, !PT ;  /* 0x0000000f05047812 */ /* 0x100fe200078efe28 */
[----:B------:R-:W-:Y:S01]  /*5130*/  IMAD.U32 R5, RZ, RZ, UR40 ;  /* 0x00000028ff057e24 */ /* 0x000fe2000f8e00ff */
[----:B------:R-:W-:Y:S02]  /*5140*/  LOP3.LUT R6, R31, 0xa, R40, 0xfe, !PT ;  /* 0x0000000a1f067812 */ /* 0x000fe400078efe28 */
[----:B------:R-:W-:-:S02]  /*5150*/  FSEL R31, R12, -INF , !P2 ;  /* 0xff8000000c1f7808 */ /* 0x000fc40005000000 */
[-C--:B------:R-:W-:Y:S01]  /*5160*/  ISETP.GT.U32.AND P2, PT, R4, R39.reuse, PT ;  /* 0x000000270400720c */ /* 0x080fe20003f44070 */
[----:B------:R-:W-:Y:S01]  /*5170*/  IMAD.U32 R4, RZ, RZ, UR40 ;  /* 0x00000028ff047e24 */ /* 0x000fe2000f8e00ff */
[----:B------:R-:W-:Y:S02]  /*5180*/  FSEL R13, R13, -INF , !P1 ;  /* 0xff8000000d0d7808 */ /* 0x000fe40004800000 */
[----:B------:R-:W-:Y:S01]  /*5190*/  ISETP.GT.U32.AND.EX P3, PT, R5, RZ, PT, P3 ;  /* 0x000000ff0500720c */ /* 0x000fe20003f64130 */
[----:B------:R-:W-:Y:S01]  /*51a0*/  IMAD.U32 R5, RZ, RZ, UR31 ;  /* 0x0000001fff057e24 */ /* 0x000fe2000f8e00ff */
[----:B------:R-:W-:Y:S02]  /*51b0*/  ISETP.GT.U32.AND P1, PT, R6, R39, PT ;  /* 0x000000270600720c */ /* 0x000fe40003f24070 */
[----:B------:R-:W-:Y:S02]  /*51c0*/  LOP3.LUT R6, R33, 0xc, R40, 0xfe, !PT ;  /* 0x0000000c21067812 */ /* 0x000fe400078efe28 */
[----:B------:R-:W-:-:S02]  /*51d0*/  ISETP.GT.U32.AND.EX P1, PT, R4, RZ, PT, P1 ;  /* 0x000000ff0400720c */ /* 0x000fc40003f24110 */
[----:B------:R-:W-:Y:S02]  /*51e0*/  LOP3.LUT R4, R5, 0xd, R40, 0xfe, !PT ;  /* 0x0000000d05047812 */ /* 0x000fe400078efe28 */
[----:B------:R-:W-:Y:S02]  /*51f0*/  FSEL R15, R15, -INF , !P3 ;  /* 0xff8000000f0f7808 */ /* 0x000fe40005800000 */
[-C--:B------:R-:W-:Y:S02]  /*5200*/  ISETP.GT.U32.AND P3, PT, R4, R39.reuse, PT ;  /* 0x000000270400720c */ /* 0x080fe40003f64070 */
[----:B------:R-:W-:Y:S02]  /*5210*/  FSEL R33, R14, -INF , !P1 ;  /* 0xff8000000e217808 */ /* 0x000fe40004800000 */
[----:B------:R-:W-:Y:S02]  /*5220*/  FMNMX3 R4, R23, R24, R25, !PT ;  /* 0x0000001817047276 */ /* 0x000fe40007800019 */
[----:B------:R-:W-:Y:S01]  /*5230*/  ISETP.GT.U32.AND P1, PT, R6, R39, PT ;  /* 0x000000270600720c */ /* 0x000fe20003f24070 */
[----:B------:R-:W-:Y:S01]  /*5240*/  IMAD.U32 R6, RZ, RZ, UR40 ;  /* 0x00000028ff067e24 */ /* 0x000fe2000f8e00ff */
[----:B------:R-:W-:-:S02]  /*5250*/  FMNMX3 R4, R4, R7, R27, !PT ;  /* 0x0000000704047276 */ /* 0x000fc4000780001b */
[----:B------:R-:W-:Y:S02]  /*5260*/  ISETP.GT.U32.AND.EX P3, PT, R8, RZ, PT, P3 ;  /* 0x000000ff0800720c */ /* 0x000fe40003f64130 */
[----:B------:R-:W-:Y:S02]  /*5270*/  ISETP.GT.U32.AND.EX P1, PT, R6, RZ, PT, P1 ;  /* 0x000000ff0600720c */ /* 0x000fe40003f24110 */
[----:B------:R-:W-:Y:S01]  /*5280*/  LOP3.LUT R6, R5, 0xe, R40, 0xfe, !PT ;  /* 0x0000000e05067812 */ /* 0x000fe200078efe28 */
[----:B------:R-:W-:Y:S01]  /*5290*/  IMAD.U32 R5, RZ, RZ, UR40 ;  /* 0x00000028ff057e24 */ /* 0x000fe2000f8e00ff */
[----:B------:R-:W-:Y:S02]  /*52a0*/  FMNMX3 R4, R4, R9, R29, !PT ;  /* 0x0000000904047276 */ /* 0x000fe4000780001d */
[----:B------:R-:W-:Y:S02]  /*52b0*/  FSEL R35, R16, -INF , !P1 ;  /* 0xff80000010237808 */ /* 0x000fe40004800000 */
[----:B------:R-:W-:-:S02]  /*52c0*/  ISETP.GT.U32.AND P1, PT, R6, R39, PT ;  /* 0x000000270600720c */ /* 0x000fc40003f24070 */
[----:B------:R-:W-:Y:S02]  /*52d0*/  FMNMX3 R4, R4, R11, R31, !PT ;  /* 0x0000000b04047276 */ /* 0x000fe4000780001f */
[C---:B------:R-:W-:Y:S02]  /*52e0*/  ISETP.GT.U32.AND.EX P1, PT, R5.reuse, RZ, PT, P1 ;  /* 0x000000ff0500720c */ /* 0x040fe40003f24110 */
[----:B------:R-:W-:Y:S02]  /*52f0*/  FMNMX3 R4, R4, R13, R33, !PT ;  /* 0x0000000d04047276 */ /* 0x000fe40007800021 */
[----:B------:R-:W-:Y:S02]  /*5300*/  ISETP.GT.U32.AND.EX P2, PT, R5, RZ, PT, P2 ;  /* 0x000000ff0500720c */ /* 0x000fe40003f44120 */
[----:B------:R-:W-:Y:S02]  /*5310*/  FSEL R17, R17, -INF , !P3 ;  /* 0xff80000011117808 */ /* 0x000fe40005800000 */
[----:B------:R-:W-:-:S02]  /*5320*/  FSEL R193, R18, -INF , !P1 ;  /* 0xff80000012c17808 */ /* 0x000fc40004800000 */
[----:B------:R-:W-:Y:S02]  /*5330*/  FMNMX3 R4, R4, R15, R35, !PT ;  /* 0x0000000f04047276 */ /* 0x000fe40007800023 */
[----:B------:R-:W-:Y:S02]  /*5340*/  FSEL R19, R19, -INF , !P2 ;  /* 0xff80000013137808 */ /* 0x000fe40005000000 */
[----:B------:R-:W-:-:S04]  /*5350*/  FMNMX3 R4, R4, R17, R193, !PT ;  /* 0x0000001104047276 */ /* 0x000fc800078000c1 */
[----:B------:R-:W-:-:S05]  /*5360*/  FMNMX R4, R19, R4, !PT ;  /* 0x0000000413047209 */ /* 0x000fca0007800000 */
[----:B------:R-:W0:Y:S02]  /*5370*/  SHFL.BFLY PT, R5, R4, 0x10, 0x1f ;  /* 0x0e001f0004057f89 */ /* 0x000e2400000e0000 */
[----:B0-----:R-:W-:-:S05]  /*5380*/  FMNMX R113, R4, R5, !PT ;  /* 0x0000000504717209 */ /* 0x001fca0007800000 */
[----:B-1----:R-:W-:Y:S01]  /*5390*/  @!P5 STS [R134+UR17+0x4000], R113 ;  /* 0x004000718600d988 */ /* 0x002fe20008000811 */
[----:B------:R-:W-:Y:S06]  /*53a0*/  BAR.SYNC.DEFER_BLOCKING 0x0 ;  /* 0x0000000000007b1d */ /* 0x000fec0000010000 */
[----:B------:R-:W0:Y:S04]  /*53b0*/  @!P6 LDS R186, [R45+0x4000] ;  /* 0x004000002dbae984 */ /* 0x000e280000000800 */
[----:B0-----:R-:W0:Y:S02]  /*53c0*/  SHFL.BFLY PT, R5, R186, 0x1, 0x1f ;  /* 0x0c201f00ba057f89 */ /* 0x001e2400000e0000 */
[----:B0-----:R-:W-:-:S05]  /*53d0*/  FMNMX R6, R186, R5, !PT ;  /* 0x00000005ba067209 */ /* 0x001fca0007800000 */
[----:B------:R-:W-:Y:S01]  /*53e0*/  @P0 STS [R45+0x4000], R6 ;  /* 0x004000062d000388 */ /* 0x000fe20000000800 */
[----:B------:R-:W-:Y:S06]  /*53f0*/  BAR.SYNC.DEFER_BLOCKING 0x0 ;  /* 0x0000000000007b1d */ /* 0x000fec0000010000 */
[----:B------:R-:W0:Y:S02]  /*5400*/  LDS R182, [R135+UR17+0x4000] ;  /* 0x0040001187b67984 */ /* 0x000e240008000800 */
[----:B0-----:R-:W-:-:S05]  /*5410*/  FMNMX R182, R182, R21, !PT ;  /* 0x00000015b6b67209 */ /* 0x001fca0007800000 */
[----:B------:R-:W-:-:S04]  /*5420*/  FADD R4, R23, -R182 ;  /* 0x800000b617047221 */ /* 0x000fc80000000000 */
[----:B------:R-:W-:Y:S01]  /*5430*/  FMUL R112, R4, 1.4426950216293334961 ;  /* 0x3fb8aa3b04707820 */ /* 0x000fe20000400000 */
[----:B------:R-:W-:-:S04]  /*5440*/  FADD R4, R24, -R182 ;  /* 0x800000b618047221 */ /* 0x000fc80000000000 */
[----:B------:R-:W-:Y:S01]  /*5450*/  FMUL R191, R4, 1.4426950216293334961 ;  /* 0x3fb8aa3b04bf7820 */ /* 0x000fe20000400000 */
[--C-:B------:R-:W-:Y:S01]  /*5460*/  FADD R4, R25, -R182.reuse ;  /* 0x800000b619047221 */ /* 0x100fe20000000000 */
[----:B------:R-:W-:Y:S03]  /*5470*/  MUFU.EX2 R112, R112 ;  /* 0x0000007000707308 */ /* 0x000fe60000000800 */
[----:B------:R-:W-:Y:S01]  /*5480*/  FMUL R18, R4, 1.4426950216293334961 ;  /* 0x3fb8aa3b04127820 */ /* 0x000fe20000400000 */
[----:B------:R-:W-:-:S04]  /*5490*/  FADD R4, R7, -R182 ;  /* 0x800000b607047221 */ /* 0x000fc80000000000 */
[----:B------:R-:W-:Y:S01]  /*54a0*/  FMUL R23, R4, 1.4426950216293334961 ;  /* 0x3fb8aa3b04177820 */ /* 0x000fe20000400000 */
[--C-:B------:R-:W-:Y:S01]  /*54b0*/  FADD R4, R27, -R182.reuse ;  /* 0x800000b61b047221 */ /* 0x100fe20000000000 */
[----:B------:R-:W0:Y:S03]  /*54c0*/  MUFU.EX2 R191, R191 ;  /* 0x000000bf00bf7308 */ /* 0x000e260000000800 */
[----:B------:R-:W-:Y:S01]  /*54d0*/  FMUL R113, R4, 1.4426950216293334961 ;  /* 0x3fb8aa3b04717820 */ /* 0x000fe20000400000 */
[----:B------:R-:W-:-:S04]  /*54e0*/  FADD R4, R9, -R182 ;  /* 0x800000b609047221 */ /* 0x000fc80000000000 */
[----:B------:R-:W-:Y:S01]  /*54f0*/  FMUL R194, R4, 1.4426950216293334961 ;  /* 0x3fb8aa3b04c27820 */ /* 0x000fe20000400000 */
[--C-:B------:R-:W-:Y:S01]  /*5500*/  FADD R4, R29, -R182.reuse ;  /* 0x800000b61d047221 */ /* 0x100fe20000000000 */
[----:B------:R-:W1:Y:S03]  /*5510*/  MUFU.EX2 R18, R18 ;  /* 0x0000001200127308 */ /* 0x000e660000000800 */
[----:B------:R-:W-:Y:S01]  /*5520*/  FMUL R27, R4, 1.4426950216293334961 ;  /* 0x3fb8aa3b041b7820 */ /* 0x000fe20000400000 */
[----:B------:R-:W-:Y:S01]  /*5530*/  FADD R4, R11, -R182 ;  /* 0x800000b60b047221 */ /* 0x000fe20000000000 */
[----:B0-----:R-:W-:-:S03]  /*5540*/  FADD R5, R112, R191 ;  /* 0x000000bf70057221 */ /* 0x001fc60000000000 */
[----:B------:R-:W0:Y:S01]  /*5550*/  MUFU.EX2 R23, R23 ;  /* 0x0000001700177308 */ /* 0x000e220000000800 */
[----:B------:R-:W-:Y:S01]  /*5560*/  FMUL R20, R4, 1.4426950216293334961 ;  /* 0x3fb8aa3b04147820 */ /* 0x000fe20000400000 */
[----:B------:R-:W-:-:S04]  /*5570*/  FADD R4, R31, -R182 ;  /* 0x800000b61f047221 */ /* 0x000fc80000000000 */
[----:B------:R-:W-:Y:S01]  /*5580*/  FMUL R114, R4, 1.4426950216293334961 ;  /* 0x3fb8aa3b04727820 */ /* 0x000fe20000400000 */
[--C-:B------:R-:W-:Y:S01]  /*5590*/  FADD R4, R13, -R182.reuse ;  /* 0x800000b60d047221 */ /* 0x100fe20000000000 */
[----:B------:R-:W2:Y:S01]  /*55a0*/  MUFU.EX2 R113, R113 ;  /* 0x0000007100717308 */ /* 0x000ea20000000800 */
[----:B-1----:R-:W-:Y:S02]  /*55b0*/  FADD R6, R18, R5 ;  /* 0x0000000512067221 */ /* 0x002fe40000000000 */
[----:B------:R-:W-:Y:S01]  /*55c0*/  FMUL R189, R4, 1.4426950216293334961 ;  /* 0x3fb8aa3b04bd7820 */ /* 0x000fe20000400000 */
[----:B------:R-:W-:-:S04]  /*55d0*/  FADD R4, R33, -R182 ;  /* 0x800000b621047221 */ /* 0x000fc80000000000 */
[----:B------:R-:W1:Y:S01]  /*55e0*/  MUFU.EX2 R194, R194 ;  /* 0x000000c200c27308 */ /* 0x000e620000000800 */
[----:B0-----:R-:W-:Y:S01]  /*55f0*/  FADD R6, R23, R6 ;  /* 0x0000000617067221 */ /* 0x001fe20000000000 */
[----:B------:R-:W-:Y:S01]  /*5600*/  FMUL R25, R4, 1.4426950216293334961 ;  /* 0x3fb8aa3b04197820 */ /* 0x000fe20000400000 */
[----:B------:R-:W-:-:S04]  /*5610*/  FADD R4, R15, -R182 ;  /* 0x800000b60f047221 */ /* 0x000fc80000000000 */
[----:B------:R-:W-:Y:S01]  /*5620*/  FMUL R22, R4, 1.4426950216293334961 ;  /* 0x3fb8aa3b04167820 */ /* 0x000fe20000400000 */
[----:B------:R-:W0:Y:S01]  /*5630*/  MUFU.EX2 R27, R27 ;  /* 0x0000001b001b7308 */ /* 0x000e220000000800 */
[----:B--2---:R-:W-:Y:S01]  /*5640*/  FADD R5, R113, R6 ;  /* 0x0000000671057221 */ /* 0x004fe20000000000 */
        /* <DEDUP_REMOVED lines=13> */
[----:B--2---:R-:W-:-:S07]  /*5720*/  FADD R5, R20, R5 ;  /* 0x0000000514057221 */ /* 0x004fce0000000000 */
[----:B------:R-:W2:Y:S01]  /*5730*/  MUFU.EX2 R25, R25 ;  /* 0x0000001900197308 */ /* 0x000ea20000000800 */
[----:B-1----:R-:W-:-:S07]  /*5740*/  FADD R6, R114, R5 ;  /* 0x0000000572067221 */ /* 0x002fce0000000000 */
[----:B------:R-:W1:Y:S01]  /*5750*/  MUFU.EX2 R22, R22 ;  /* 0x0000001600167308 */ /* 0x000e620000000800 */
[----:B0-----:R-:W-:-:S07]  /*5760*/  FADD R6, R189, R6 ;  /* 0x00000006bd067221 */ /* 0x001fce0000000000 */
[----:B------:R-:W0:Y:S01]  /*5770*/  MUFU.EX2 R190, R190 ;  /* 0x000000be00be7308 */ /* 0x000e220000000800 */
[----:B--2---:R-:W-:-:S07]  /*5780*/  FADD R5, R25, R6 ;  /* 0x0000000619057221 */ /* 0x004fce0000000000 */
[----:B------:R-:W2:Y:S01]  /*5790*/  MUFU.EX2 R115, R115 ;  /* 0x0000007300737308 */ /* 0x000ea20000000800 */
[----:B-1----:R-:W-:-:S07]  /*57a0*/  FADD R5, R22, R5 ;  /* 0x0000000516057221 */ /* 0x002fce0000000000 */
[----:B------:R-:W1:Y:S01]  /*57b0*/  MUFU.EX2 R24, R24 ;  /* 0x0000001800187308 */ /* 0x000e620000000800 */
[----:B0-----:R-:W-:-:S07]  /*57c0*/  FADD R6, R190, R5 ;  /* 0x00000005be067221 */ /* 0x001fce0000000000 */
[----:B------:R-:W0:Y:S01]  /*57d0*/  MUFU.EX2 R19, R4 ;  /* 0x0000000400137308 */ /* 0x000e220000000800 */
[----:B--2---:R-:W-:-:S04]  /*57e0*/  FADD R5, R115, R6 ;  /* 0x0000000673057221 */ /* 0x004fc80000000000 */
[----:B-1----:R-:W-:-:S04]  /*57f0*/  FADD R6, R24, R5 ;  /* 0x0000000518067221 */ /* 0x002fc80000000000 */
[----:B0-----:R-:W-:-:S05]  /*5800*/  FADD R6, R19, R6 ;  /* 0x0000000613067221 */ /* 0x001fca0000000000 */
[----:B------:R-:W0:Y:S02]  /*5810*/  SHFL.BFLY PT, R5, R6, 0x10, 0x1f ;  /* 0x0e001f0006057f89 */ /* 0x000e2400000e0000 */
[----:B0-----:R-:W-:Y:S01]  /*5820*/  FADD R5, R6, R5 ;  /* 0x0000000506057221 */ /* 0x001fe20000000000 */
[----:B------:R-:W-:Y:S01]  /*5830*/  BAR.SYNC.DEFER_BLOCKING 0x0 ;  /* 0x0000000000007b1d */ /* 0x000fe20000010000 */
[----:B------:R-:W-:-:S05]  /*5840*/  IADD3 R6, P1, PT, R176, UR29, RZ ;  /* 0x0000001db0067c10 */ /* 0x000fca000ff3e0ff */
[----:B------:R-:W-:Y:S02]  /*5850*/  @!P5 STS [R134+UR17+0x4000], R5 ;  /* 0x004000058600d988 */ /* 0x000fe40008000811 */
[----:B------:R-:W-:Y:S06]  /*5860*/  BAR.SYNC.DEFER_BLOCKING 0x0 ;  /* 0x0000000000007b1d */ /* 0x000fec0000010000 */
[----:B------:R-:W0:Y:S04]  /*5870*/  @!P6 LDS R187, [R45+0x4000] ;  /* 0x004000002dbbe984 */ /* 0x000e280000000800 */
[----:B0-----:R-:W0:Y:S02]  /*5880*/  SHFL.BFLY PT, R4, R187, 0x1, 0x1f ;  /* 0x0c201f00bb047f89 */ /* 0x001e2400000e0000 */
[----:B0-----:R-:W-:Y:S01]  /*5890*/  FADD R8, R187, R4 ;  /* 0x00000004bb087221 */ /* 0x001fe20000000000 */
[----:B------:R-:W-:-:S04]  /*58a0*/  IADD3 R4, P3, PT, R180, UR29, RZ ;  /* 0x0000001db4047c10 */ /* 0x000fc8000ff7e0ff */
[----:B------:R0:W-:Y:S01]  /*58b0*/  @P0 STS [R45+0x4000], R8 ;  /* 0x004000082d000388 */ /* 0x0001e20000000800 */
[----:B------:R-:W-:Y:S01]  /*58c0*/  IADD3.X R5, PT, PT, R181, UR6, RZ, P3, !PT ;  /* 0x00000006b5057c10 */ /* 0x000fe20009ffe4ff */
[----:B------:R-:W-:Y:S06]  /*58d0*/  BAR.SYNC.DEFER_BLOCKING 0x0 ;  /* 0x0000000000007b1d */ /* 0x000fec0000010000 */
[----:B------:R0:W1:Y:S01]  /*58e0*/  LDS R188, [R135+UR17+0x4000] ;  /* 0x0040001187bc7984 */ /* 0x0000620008000800 */
[----:B------:R-:W2:Y:S02]  /*58f0*/  SYNCS.PHASECHK.TRANS64.TRYWAIT P2, [UR14], R26 ;  /* 0x0000001aff0075a7 */ /* 0x000ea4000804110e */
[----:B012---:R-:W-:Y:S05]  /*5900*/  @!P2 BRA `(.L_x_14) ;  /* 0x0000002c0038a947 */ /* 0x007fea0003800000 */
.L_x_23:
[----:B------:R-:W-:Y:S01]  /*5910*/  IADD3.X R7, PT, PT, R177, UR6, RZ, P1, !PT ;  /* 0x00000006b1077c10 */ /* 0x000fe20008ffe4ff */
[----:B------:R0:W2:Y:S01]  /*5920*/  LDG.E.U8 R29, desc[UR34][R4.64] ;  /* 0x00000022041d7981 */ /* 0x0000a2000c1e1100 */
[----:B------:R-:W-:Y:S02]  /*5930*/  IADD3 R8, P2, PT, R172, UR29, RZ ;  /* 0x0000001dac087c10 */ /* 0x000fe4000ff5e0ff */
[----:B------:R-:W-:Y:S01]  /*5940*/  IADD3 R10, P1, PT, R168, UR29, RZ ;  /* 0x0000001da80a7c10 */ /* 0x000fe2000ff3e0ff */
[----:B------:R1:W3:Y:S01]  /*5950*/  LDG.E.U8 R31, desc[UR34][R6.64] ;  /* 0x00000022061f7981 */ /* 0x0002e2000c1e1100 */
[----:B------:R-:W-:Y:S02]  /*5960*/  IADD3.X R9, PT, PT, R173, UR6, RZ, P2, !PT ;  /* 0x00000006ad097c10 */ /* 0x000fe400097fe4ff */
[----:B------:R-:W-:Y:S02]  /*5970*/  IADD3.X R11, PT, PT, R169, UR6, RZ, P1, !PT ;  /* 0x00000006a90b7c10 */ /* 0x000fe40008ffe4ff */
[----:B------:R-:W-:Y:S01]  /*5980*/  IADD3 R12, P2, PT, R164, UR29, RZ ;  /* 0x0000001da40c7c10 */ /* 0x000fe2000ff5e0ff */
[----:B------:R4:W5:Y:S01]  /*5990*/  LDG.E.U8 R33, desc[UR34][R8.64] ;  /* 0x0000002208217981 */ /* 0x000962000c1e1100 */
[----:B------:R-:W-:-:S02]  /*59a0*/  IADD3 R14, P1, PT, R160, UR29, RZ ;  /* 0x0000001da00e7c10 */ /* 0x000fc4000ff3e0ff */
[----:B------:R-:W-:Y:S01]  /*59b0*/  IADD3.X R13, PT, PT, R165, UR6, RZ, P2, !PT ;  /* 0x00000006a50d7c10 */ /* 0x000fe200097fe4ff */
[----:B------:R1:W5:Y:S01]  /*59c0*/  LDG.E.U8 R35, desc[UR34][R10.64] ;  /* 0x000000220a237981 */ /* 0x000362000c1e1100 */
[----:B------:R-:W-:Y:S02]  /*59d0*/  IADD3.X R15, PT, PT, R161, UR6, RZ, P1, !PT ;  /* 0x00000006a10f7c10 */ /* 0x000fe40008ffe4ff */
[----:B------:R-:W-:Y:S01]  /*59e0*/  IADD3 R16, P2, PT, R156, UR29, RZ ;  /* 0x0000001d9c107c10 */ /* 0x000fe2000ff5e0ff */
[----:B------:R4:W5:Y:S01]  /*59f0*/  LDG.E.U8 R197, desc[UR34][R12.64] ;  /* 0x000000220cc57981 */ /* 0x000962000c1e1100 */
[----:B0-----:R-:W-:Y:S02]  /*5a00*/  IADD3 R4, P1, PT, R152, UR29, RZ ;  /* 0x0000001d98047c10 */ /* 0x001fe4000ff3e0ff */
[----:B------:R-:W-:Y:S01]  /*5a10*/  IADD3.X R17, PT, PT, R157, UR6, RZ, P2, !PT ;  /* 0x000000069d117c10 */ /* 0x000fe200097fe4ff */
[----:B------:R0:W5:Y:S01]  /*5a20*/  LDG.E.U8 R203, desc[UR34][R14.64] ;  /* 0x000000220ecb7981 */ /* 0x000162000c1e1100 */
[----:B------:R-:W-:-:S02]  /*5a30*/  IADD3.X R5, PT, PT, R153, UR6, RZ, P1, !PT ;  /* 0x0000000699057c10 */ /* 0x000fc40008ffe4ff */
[----:B-1----:R-:W-:Y:S01]  /*5a40*/  IADD3 R6, P2, PT, R148, UR29, RZ ;  /* 0x0000001d94067c10 */ /* 0x002fe2000ff5e0ff */
[----:B------:R1:W5:Y:S01]  /*5a50*/  LDG.E.U8 R205, desc[UR34][R16.64] ;  /* 0x0000002210cd7981 */ /* 0x000362000c1e1100 */
[----:B----4-:R-:W-:Y:S02]  /*5a60*/  IADD3 R8, P1, PT, R144, UR29, RZ ;  /* 0x0000001d90087c10 */ /* 0x010fe4000ff3e0ff */
[----:B------:R-:W-:Y:S01]  /*5a70*/  IADD3.X R7, PT, PT, R149, UR6, RZ, P2, !PT ;  /* 0x0000000695077c10 */ /* 0x000fe200097fe4ff */
[----:B------:R-:W4:Y:S01]  /*5a80*/  LDG.E.U8 R207, desc[UR34][R4.64] ;  /* 0x0000002204cf7981 */ /* 0x000f22000c1e1100 */
[----:B------:R-:W-:Y:S02]  /*5a90*/  IADD3.X R9, PT, PT, R145, UR6, RZ, P1, !PT ;  /* 0x0000000691097c10 */ /* 0x000fe40008ffe4ff */
[----:B------:R-:W-:Y:S01]  /*5aa0*/  IADD3 R10, P2, PT, R140, UR29, RZ ;  /* 0x0000001d8c0a7c10 */ /* 0x000fe2000ff5e0ff */
[----:B------:R-:W4:Y:S01]  /*5ab0*/  LDG.E.U8 R211, desc[UR34][R6.64] ;  /* 0x0000002206d37981 */ /* 0x000f22000c1e1100 */
[----:B------:R-:W-:-:S02]  /*5ac0*/  IADD3 R12, P1, PT, R132, UR29, RZ ;  /* 0x0000001d840c7c10 */ /* 0x000fc4000ff3e0ff */
[----:B------:R-:W-:Y:S01]  /*5ad0*/  IADD3.X R11, PT, PT, R141, UR6, RZ, P2, !PT ;  /* 0x000000068d0b7c10 */ /* 0x000fe200097fe4ff */
[----:B------:R1:W4:Y:S01]  /*5ae0*/  LDG.E.U8 R213, desc[UR34][R8.64] ;  /* 0x0000002208d57981 */ /* 0x000322000c1e1100 */
[----:B------:R-:W-:Y:S02]  /*5af0*/  IADD3.X R13, PT, PT, R133, UR6, RZ, P1, !PT ;  /* 0x00000006850d7c10 */ /* 0x000fe40008ffe4ff */
[----:B0-----:R-:W-:Y:S01]  /*5b00*/  IADD3 R14, P2, PT, R128, UR29, RZ ;  /* 0x0000001d800e7c10 */ /* 0x001fe2000ff5e0ff */
[----:B------:R-:W4:Y:S01]  /*5b10*/  LDG.E.U8 R215, desc[UR34][R10.64] ;  /* 0x000000220ad77981 */ /* 0x000f22000c1e1100 */
[----:B-1----:R-:W-:Y:S02]  /*5b20*/  IADD3 R16, P1, PT, R110, UR29, RZ ;  /* 0x0000001d6e107c10 */ /* 0x002fe4000ff3e0ff */
[----:B------:R-:W-:Y:S01]  /*5b30*/  IADD3.X R15, PT, PT, R129, UR6, RZ, P2, !PT ;  /* 0x00000006810f7c10 */ /* 0x000fe200097fe4ff */
[----:B------:R0:W4:Y:S01]  /*5b40*/  LDG.E.U8 R217, desc[UR34][R12.64] ;  /* 0x000000220cd97981 */ /* 0x000122000c1e1100 */
[----:B------:R-:W-:-:S02]  /*5b50*/  IADD3.X R17, PT, PT, R111, UR6, RZ, P1, !PT ;  /* 0x000000066f117c10 */ /* 0x000fc40008ffe4ff */
[----:B------:R-:W-:Y:S01]  /*5b60*/  IADD3 R192, P2, PT, R116, UR29, RZ ;  /* 0x0000001d74c07c10 */ /* 0x000fe2000ff5e0ff */
[----:B------:R1:W4:Y:S01]  /*5b70*/  LDG.E.U8 R219, desc[UR34][R14.64] ;  /* 0x000000220edb7981 */ /* 0x000322000c1e1100 */
[----:B------:R-:W-:Y:S02]  /*5b80*/  IADD3 R8, P1, PT, R178, UR29, RZ ;  /* 0x0000001db2087c10 */ /* 0x000fe4000ff3e0ff */
[----:B------:R-:W-:Y:S01]  /*5b90*/  IADD3.X R193, PT, PT, R117, UR6, RZ, P2, !PT ;  /* 0x0000000675c17c10 */ /* 0x000fe200097fe4ff */
[----:B------:R0:W4:Y:S01]  /*5ba0*/  LDG.E.U8 R221, desc[UR34][R16.64] ;  /* 0x0000002210dd7981 */ /* 0x000122000c1e1100 */
[----:B------:R-:W-:Y:S02]  /*5bb0*/  IADD3.X R9, PT, PT, R179, UR6, RZ, P1, !PT ;  /* 0x00000006b3097c10 */ /* 0x000fe40008ffe4ff */
[----:B------:R-:W-:Y:S02]  /*5bc0*/  IADD3 R198, P2, PT, R174, UR29, RZ ;  /* 0x0000001daec67c10 */ /* 0x000fe4000ff5e0ff */
[----:B------:R-:W-:Y:S01]  /*5bd0*/  IADD3 R200, P1, PT, R170, UR29, RZ ;  /* 0x0000001daac87c10 */ /* 0x000fe2000ff3e0ff */
[----:B------:R0:W4:Y:S01]  /*5be0*/  LDG.E.U8 R196, desc[UR34][R8.64] ;  /* 0x0000002208c47981 */ /* 0x000122000c1e1100 */
[----:B------:R-:W-:-:S02]  /*5bf0*/  IADD3.X R199, PT, PT, R175, UR6, RZ, P2, !PT ;  /* 0x00000006afc77c10 */ /* 0x000fc400097fe4ff */
[----:B------:R-:W-:Y:S01]  /*5c00*/  IADD3.X R201, PT, PT, R171, UR6, RZ, P1, !PT ;  /* 0x00000006abc97c10 */ /* 0x000fe20008ffe4ff */
[----:B------:R-:W4:Y:S01]  /*5c10*/  LDG.E.U8 R193, desc[UR34][R192.64] ;  /* 0x00000022c0c17981 */ /* 0x000f22000c1e1100 */
[----:B------:R-:W-:Y:S02]  /*5c20*/  IADD3 R4, P2, PT, R166, UR29, RZ ;  /* 0x0000001da6047c10 */ /* 0x000fe4000ff5e0ff */
[----:B------:R-:W-:Y:S01]  /*5c30*/  IADD3 R6, P1, PT, R162, UR29, RZ ;  /* 0x0000001da2067c10 */ /* 0x000fe2000ff3e0ff */
[----:B------:R-:W4:Y:S01]  /*5c40*/  LDG.E.U8 R198, desc[UR34][R198.64] ;  /* 0x00000022c6c67981 */ /* 0x000f22000c1e1100 */
[----:B------:R-:W-:Y:S02]  /*5c50*/  IADD3.X R5, PT, PT, R167, UR6, RZ, P2, !PT ;  /* 0x00000006a7057c10 */ /* 0x000fe400097fe4ff */
[----:B------:R-:W-:Y:S01]  /*5c60*/  IADD3.X R7, PT, PT, R163, UR6, RZ, P1, !PT ;  /* 0x00000006a3077c10 */ /* 0x000fe20008ffe4ff */
[----:B------:R-:W4:Y:S01]  /*5c70*/  LDG.E.U8 R200, desc[UR34][R200.64] ;  /* 0x00000022c8c87981 */ /* 0x000f22000c1e1100 */
[----:B0-----:R-:W-:-:S02]  /*5c80*/  IADD3 R12, P2, PT, R158, UR29, RZ ;  /* 0x0000001d9e0c7c10 */ /* 0x001fc4000ff5e0ff */
[----:B-1----:R-:W-:Y:S01]  /*5c90*/  IADD3 R14, P1, PT, R154, UR29, RZ ;  /* 0x0000001d9a0e7c10 */ /* 0x002fe2000ff3e0ff */
[----:B------:R0:W4:Y:S01]  /*5ca0*/  LDG.E.U8 R204, desc[UR34][R6.64] ;  /* 0x0000002206cc7981 */ /* 0x000122000c1e1100 */
[----:B------:R-:W-:Y:S02]  /*5cb0*/  IADD3.X R13, PT, PT, R159, UR6, RZ, P2, !PT ;  /* 0x000000069f0d7c10 */ /* 0x000fe400097fe4ff */
[----:B------:R-:W-:Y:S01]  /*5cc0*/  IADD3.X R15, PT, PT, R155, UR6, RZ, P1, !PT ;  /* 0x000000069b0f7c10 */ /* 0x000fe20008ffe4ff */
[----:B------:R1:W4:Y:S01]  /*5cd0*/  LDG.E.U8 R202, desc[UR34][R4.64] ;  /* 0x0000002204ca7981 */ /* 0x000322000c1e1100 */
[----:B------:R-:W-:Y:S02]  /*5ce0*/  IADD3 R16, P2, PT, R150, UR29, RZ ;  /* 0x0000001d96107c10 */ /* 0x000fe4000ff5e0ff */
[----:B------:R-:W-:Y:S01]  /*5cf0*/  IADD3 R10, P1, PT, R146, UR29, RZ ;  /* 0x0000001d920a7c10 */ /* 0x000fe2000ff3e0ff */
[----:B------:R-:W4:Y:S01]  /*5d00*/  LDG.E.U8 R206, desc[UR34][R12.64] ;  /* 0x000000220cce7981 */ /* 0x000f22000c1e1100 */
[----:B------:R-:W-:-:S02]  /*5d10*/  IADD3 R208, P3, PT, R118, UR29, RZ ;  /* 0x0000001d76d07c10 */ /* 0x000fc4000ff7e0ff */
[----:B------:R-:W-:Y:S02]  /*5d20*/  IADD3.X R17, PT, PT, R151, UR6, RZ, P2, !PT ;  /* 0x0000000697117c10 */ /* 0x000fe400097fe4ff */
[----:B------:R-:W-:Y:S02]  /*5d30*/  IADD3.X R11, PT, PT, R147, UR6, RZ, P1, !PT ;  /* 0x00000006930b7c10 */ /* 0x000fe40008ffe4ff */
[----:B------:R-:W-:Y:S01]  /*5d40*/  IADD3 R8, P2, PT, R142, UR29, RZ ;  /* 0x0000001d8e087c10 */ /* 0x000fe2000ff5e0ff */
[----:B------:R1:W4:Y:S01]  /*5d50*/  LDG.E.U8 R210, desc[UR34][R16.64] ;  /* 0x0000002210d27981 */ /* 0x000322000c1e1100 */
[----:B0-----:R-:W-:Y:S02]  /*5d60*/  IADD3 R6, P1, PT, R130, UR29, RZ ;  /* 0x0000001d82067c10 */ /* 0x001fe4000ff3e0ff */
[----:B------:R-:W-:Y:S01]  /*5d70*/  IADD3.X R209, PT, PT, R119, UR6, RZ, P3, !PT ;  /* 0x0000000677d17c10 */ /* 0x000fe20009ffe4ff */
[----:B------:R-:W4:Y:S01]  /*5d80*/  LDG.E.U8 R212, desc[UR34][R10.64] ;  /* 0x000000220ad47981 */ /* 0x000f22000c1e1100 */
[----:B------:R-:W-:-:S02]  /*5d90*/  IADD3.X R9, PT, PT, R143, UR6, RZ, P2, !PT ;  /* 0x000000068f097c10 */ /* 0x000fc400097fe4ff */
[----:B------:R-:W-:Y:S01]  /*5da0*/  IADD3.X R7, PT, PT, R131, UR6, RZ, P1, !PT ;  /* 0x0000000683077c10 */ /* 0x000fe20008ffe4ff */
[----:B------:R-:W4:Y:S01]  /*5db0*/  LDG.E.U8 R195, desc[UR34][R208.64] ;  /* 0x00000022d0c37981 */ /* 0x000f22000c1e1100 */
[----:B-1----:R-:W-:Y:S02]  /*5dc0*/  IADD3 R4, P3, PT, R138, UR29, RZ ;  /* 0x0000001d8a047c10 */ /* 0x002fe4000ff7e0ff */
[----:B------:R-:W-:Y:S01]  /*5dd0*/  IADD3 R16, P1, PT, R124, UR29, RZ ;  /* 0x0000001d7c107c10 */ /* 0x000fe2000ff3e0ff */
[----:B------:R0:W4:Y:S01]  /*5de0*/  LDG.E.U8 R214, desc[UR34][R8.64] ;  /* 0x0000002208d67981 */ /* 0x000122000c1e1100 */
[----:B------:R-:W-:Y:S02]  /*5df0*/  IADD3.X R5, PT, PT, R139, UR6, RZ, P3, !PT ;  /* 0x000000068b057c10 */ /* 0x000fe40009ffe4ff */
[----:B------:R-:W-:Y:S01]  /*5e00*/  IADD3.X R17, PT, PT, R125, UR6, RZ, P1, !PT ;  /* 0x000000067d117c10 */ /* 0x000fe20008ffe4ff */
[----:B------:R-:W4:Y:S01]  /*5e10*/  LDG.E.U8 R218, desc[UR34][R6.64] ;  /* 0x0000002206da7981 */ /* 0x000f22000c1e1100 */
[----:B------:R-:W-:-:S03]  /*5e20*/  IADD3 R12, P3, PT, R120, UR29, RZ ;  /* 0x0000001d780c7c10 */ /* 0x000fc6000ff7e0ff */
[----:B------:R1:W4:Y:S01]  /*5e30*/  LDG.E.U8 R208, desc[UR34][R14.64] ;  /* 0x000000220ed07981 */ /* 0x000322000c1e1100 */
[----:B0-----:R-:W-:Y:S02]  /*5e40*/  IADD3 R8, P1, PT, R126, UR29, RZ ;  /* 0x0000001d7e087c10 */ /* 0x001fe4000ff3e0ff */
[----:B------:R-:W-:Y:S01]  /*5e50*/  IADD3.X R13, PT, PT, R121, UR6, RZ, P3, !PT ;  /* 0x00000006790d7c10 */ /* 0x000fe20009ffe4ff */
[----:B------:R-:W4:Y:S01]  /*5e60*/  LDG.E.U8 R216, desc[UR34][R4.64] ;  /* 0x0000002204d87981 */ /* 0x000f22000c1e1100 */
[----:B------:R-:W-:-:S03]  /*5e70*/  IADD3.X R9, PT, PT, R127, UR6, RZ, P1, !PT ;  /* 0x000000067f097c10 */ /* 0x000fc60008ffe4ff */
[----:B------:R-:W4:Y:S01]  /*5e80*/  LDG.E.U8 R220, desc[UR34][R12.64] ;  /* 0x000000220cdc7981 */ /* 0x000f22000c1e1100 */
[----:B-1----:R-:W-:-:S03]  /*5e90*/  IADD3 R14, P2, PT, R122, UR29, RZ ;  /* 0x0000001d7a0e7c10 */ /* 0x002fc6000ff5e0ff */
[----:B------:R-:W4:Y:S01]  /*5ea0*/  LDG.E.U8 R224, desc[UR34][R16.64] ;  /* 0x0000002210e07981 */ /* 0x000f22000c1e1100 */
[----:B------:R-:W-:-:S03]  /*5eb0*/  IADD3.X R15, PT, PT, R123, UR6, RZ, P2, !PT ;  /* 0x000000067b0f7c10 */ /* 0x000fc600097fe4ff */
[----:B------:R-:W4:Y:S04]  /*5ec0*/  LDG.E.U8 R192, desc[UR34][R8.64] ;  /* 0x0000002208c07981 */ /* 0x000f28000c1e1100 */
[----:B------:R0:W4:Y:S01]  /*5ed0*/  LDG.E.U8 R222, desc[UR34][R14.64] ;  /* 0x000000220ede7981 */ /* 0x000122000c1e1100 */
[----:B------:R-:W-:Y:S01]  /*5ee0*/  FADD R199, -R182, R21 ;  /* 0x00000015b6c77221 */ /* 0x000fe20000000100 */
[----:B------:R-:W-:Y:S02]  /*5ef0*/  F2FP.SATFINITE.E4M3.F32.PACK_AB_MERGE_C R201, R23, R18, RZ ;  /* 0x0000001217c9723e */ /* 0x000fe400048070ff */
[----:B------:R-:W-:Y:S02]  /*5f00*/  F2FP.SATFINITE.E4M3.F32.PACK_AB_MERGE_C R209, R20, R27, RZ ;  /* 0x0000001b14d1723e */ /* 0x000fe400048070ff */
[----:B------:R-:W-:-:S02]  /*5f10*/  F2FP.SATFINITE.E4M3.F32.PACK_AB_MERGE_C R223, R22, R25, RZ ;  /* 0x0000001916df723e */ /* 0x000fc400048070ff */
[----:B------:R-:W-:Y:S01]  /*5f20*/  F2FP.SATFINITE.E4M3.F32.PACK_AB_MERGE_C R225, R19, R24, RZ ;  /* 0x0000001813e1723e */ /* 0x000fe200048070ff */
[----:B------:R-:W-:-:S06]  /*5f30*/  FMUL R199, R199, 1.4426950216293334961 ;  /* 0x3fb8aa3bc7c77820 */ /* 0x000fcc0000400000 */
[----:B------:R-:W1:Y:S01]  /*5f40*/  MUFU.EX2 R199, R199 ;  /* 0x000000c700c77308 */ /* 0x000e620000000800 */
[----:B------:R-:W-:Y:S02]  /*5f50*/  F2FP.SATFINITE.E4M3.F32.PACK_AB_MERGE_C R113, R194, R113, R209 ;  /* 0x00000071c271723e */ /* 0x000fe400048070d1 */
[----:B------:R-:W-:Y:S02]  /*5f60*/  F2FP.SATFINITE.E4M3.F32.PACK_AB_MERGE_C R112, R191, R112, R201 ;  /* 0x00000070bf70723e */ /* 0x000fe400048070c9 */
[----:B------:R-:W-:Y:S02]  /*5f70*/  F2FP.SATFINITE.E4M3.F32.PACK_AB_MERGE_C R114, R189, R114, R223 ;  /* 0x00000072bd72723e */ /* 0x000fe400048070df */
[----:B------:R-:W-:Y:S01]  /*5f80*/  F2FP.SATFINITE.E4M3.F32.PACK_AB_MERGE_C R115, R115, R190, R225 ;  /* 0x000000be7373723e */ /* 0x000fe200048070e1 */
[----:B------:R-:W-:Y:S01]  /*5f90*/  ULEA UR14, UR27, UR17, 0x3 ;  /* 0x000000111b0e7291 */ /* 0x000fe2000f8e18ff */
[----:B------:R-:W-:-:S03]  /*5fa0*/  UMOV UR6, UR7 ;  /* 0x0000000700067c82 */ /* 0x000fc60008000000 */
[----:B------:R-:W-:Y:S01]  /*5fb0*/  UIADD3 UR14, UPT, UPT, UR14, 0x9000, URZ ;  /* 0x000090000e0e7890 */ /* 0x000fe2000fffe0ff */
[----:B--2---:R-:W-:Y:S04]  /*5fc0*/  STS.U8 [R44+UR17+0x6000], R29 ;  /* 0x0060001d2c007988 */ /* 0x004fe80008000011 */
[----:B---3--:R-:W-:Y:S04]  /*5fd0*/  STS.U8 [R44+UR17+0x6200], R31 ;  /* 0x0062001f2c007988 */ /* 0x008fe80008000011 */
[----:B-----5:R-:W-:Y:S04]  /*5fe0*/  STS.U8 [R44+UR17+0x6400], R33 ;  /* 0x006400212c007988 */ /* 0x020fe80008000011 */
[----:B------:R0:W-:Y:S02]  /*5ff0*/  STS.U8 [R44+UR17+0x6600], R35 ;  /* 0x006600232c007988 */ /* 0x0001e40008000011 */
[----:B0-----:R-:W-:Y:S01]  /*6000*/  LDTM.16dp32bit_t0_t15.x32 R4, tmem[UR15] ;  /* 0x0000000f000479ee */ /* 0x001fe20008a80000 */
[----:B------:R-:W1:Y:S01]  /*6010*/  LDTM.16dp32bit_t16_t31.x32 R4, tmem[UR15+0x20] ;  /* 0x0000200f000479ee */ /* 0x000e620008aa0000 */
[----:B------:R0:W-:Y:S04]  /*6020*/  STS.U8 [R44+UR17+0x6800], R197 ;  /* 0x006800c52c007988 */ /* 0x0001e80008000011 */
[----:B------:R0:W-:Y:S04]  /*6030*/  STS.U8 [R44+UR17+0x6a00], R203 ;  /* 0x006a00cb2c007988 */ /* 0x0001e80008000011 */
[----:B------:R0:W-:Y:S04]  /*6040*/  STS.U8 [R44+UR17+0x6c00], R205 ;  /* 0x006c00cd2c007988 */ /* 0x0001e80008000011 */
[----:B----4-:R0:W-:Y:S04]  /*6050*/  STS.U8 [R44+UR17+0x6e00], R207 ;  /* 0x006e00cf2c007988 */ /* 0x0101e80008000011 */
[----:B------:R0:W-:Y:S04]  /*6060*/  STS.U8 [R44+UR17+0x7000], R211 ;  /* 0x007000d32c007988 */ /* 0x0001e80008000011 */
[----:B------:R0:W-:Y:S01]  /*6070*/  STS.U8 [R44+UR17+0x7200], R213 ;  /* 0x007200d52c007988 */ /* 0x0001e20008000011 */
[----:B-1----:R-:W-:-:S03]  /*6080*/  FMUL R4, R199, R4 ;  /* 0x00000004c7047220 */ /* 0x002fc60000400000 */
[----:B------:R0:W-:Y:S01]  /*6090*/  STS.U8 [R44+UR17+0x7400], R215 ;  /* 0x007400d72c007988 */ /* 0x0001e20008000011 */
[C---:B------:R-:W-:Y:S01]  /*60a0*/  FMUL R5, R199.reuse, R5 ;  /* 0x00000005c7057220 */ /* 0x040fe20000400000 */
[C---:B------:R-:W-:Y:S01]  /*60b0*/  FMUL R6, R199.reuse, R6 ;  /* 0x00000006c7067220 */ /* 0x040fe20000400000 */
[C---:B------:R-:W-:Y:S01]  /*60c0*/  FMUL R7, R199.reuse, R7 ;  /* 0x00000007c7077220 */ /* 0x040fe20000400000 */
        /* <DEDUP_REMOVED lines=31> */
[----:B------:R-:W-:Y:S01]  /*62c0*/  FMUL R35, R199, R35 ;  /* 0x00000023c7237220 */ /* 0x000fe20000400000 */
        /* <DEDUP_REMOVED lines=17> */
[----:B------:R0:W-:Y:S01]  /*63e0*/  STS.128 [R136+0x8000], R112 ;  /* 0x0080007088007388 */ /* 0x0001e20000000c00 */
[----:B------:R-:W-:Y:S01]  /*63f0*/  NOP ;  /* 0x0000000000007918 */ /* 0x000fe20000000000 */
[----:B------:R0:W-:Y:S01]  /*6400*/  STTM.16dp32bit_t0_t15.x32 tmem[UR15], R4 ;  /* 0x00000004000079ed */ /* 0x0001e20008a8000f */
[----:B------:R0:W-:Y:S01]  /*6410*/  STTM.16dp32bit_t16_t31.x32 tmem[UR15+0x20], R4 ;  /* 0x00002004000079ed */ /* 0x0001e20008aa000f */
[----:B------:R-:W1:Y:S02]  /*6420*/  FENCE.VIEW.ASYNC.T ;  /* 0x00000000000073c6 */ /* 0x000e640000000200 */
[----:B-1----:R-:W-:Y:S06]  /*6430*/  BAR.SYNC.DEFER_BLOCKING 0x0 ;  /* 0x0000000000007b1d */ /* 0x002fec0000010000 */
[----:B------:R1:W-:Y:S06]  /*6440*/  MEMBAR.ALL.CTA ;  /* 0x0000000000007992 */ /* 0x0003ec0000008000 */
[----:B-1----:R-:W1:Y:S02]  /*6450*/  FENCE.VIEW.ASYNC.S ;  /* 0x00000000000073c6 */ /* 0x002e640000000000 */
[----:B-1----:R-:W-:Y:S06]  /*6460*/  BAR.SYNC.DEFER_BLOCKING 0x0 ;  /* 0x0000000000007b1d */ /* 0x002fec0000010000 */
[----:B------:R-:W-:Y:S05]  /*6470*/  BRA.U UP3, `(.L_x_15) ;  /* 0x00000001033c7547 */ /* 0x000fea000b800000 */
[----:B------:R-:W-:Y:S01]  /*6480*/  UMOV UR36, UR32 ;  /* 0x0000002000247c82 */ /* 0x000fe20008000000 */
[----:B------:R-:W-:Y:S01]  /*6490*/  UMOV UR37, 0x80004020 ;  /* 0x8000402000257882 */ /* 0x000fe20000000000 */
[----:B------:R-:W-:Y:S01]  /*64a0*/  UMOV UR10, UR4 ;  /* 0x00000004000a7c82 */ /* 0x000fe20008000000 */
[----:B------:R-:W-:Y:S01]  /*64b0*/  UMOV UR11, 0x80004020 ;  /* 0x80004020000b7882 */ /* 0x000fe20000000000 */
[----:B------:R-:W-:Y:S01]  /*64c0*/  UMOV UR38, 0x0 ;  /* 0x0000000000267882 */ /* 0x000fe20000000000 */
[----:B------:R-:W-:Y:S01]  /*64d0*/  UMOV UR39, 0x4200010 ;  /* 0x0420001000277882 */ /* 0x000fe20000000000 */
[----:B------:R-:W-:Y:S01]  /*64e0*/  UMOV UR8, UR14 ;  /* 0x0000000e00087c82 */ /* 0x000fe20008000000 */
[----:B------:R-:W-:Y:S01]  /*64f0*/  UMOV UR9, URZ ;  /* 0x000000ff00097c82 */ /* 0x000fe20008000000 */
[----:B------:R-:W-:Y:S01]  /*6500*/  UMOV UR54, 0x0 ;  /* 0x0000000000367882 */ /* 0x000fe20000000000 */
[----:B------:R-:W-:Y:S01]  /*6510*/  UMOV UR55, 0x4200010 ;  /* 0x0420001000377882 */ /* 0x000fe20000000000 */
[----:B------:R1:W-:Y:S01]  /*6520*/  UTCQMMA gdesc[UR36], gdesc[UR10], tmem[UR16], tmem[UR38], idesc[UR39], UPT ;  /* 0x00ff260a240075ea */ /* 0x0003e2000b800310 */
[----:B------:R-:W-:Y:S01]  /*6530*/  UMOV UR7, UR8 ;  /* 0x0000000800077c82 */ /* 0x000fe20008000000 */
[----:B------:R1:W-:Y:S01]  /*6540*/  UTCQMMA gdesc[UR42], gdesc[UR24], tmem[UR16], tmem[UR54], idesc[UR55], UPT ;  /* 0x00ff36182a0075ea */ /* 0x0003e2000b800310 */
[----:B------:R1:W-:Y:S01]  /*6550*/  UTCBAR [UR7], URZ ;  /* 0x000000ff070073e9 */ /* 0x0003e200080000ff */
[----:B------:R-:W-:-:S02]  /*6560*/  NOP ;  /* 0x0000000000007918 */ /* 0x000fc40000000000 */
.L_x_15:
[----:B------:R-:W-:Y:S01]  /*6570*/  UISETP.GE.U32.AND UP0, UPT, UR31, UR18, UPT ;  /* 0x000000121f00728c */ /* 0x000fe2000bf06070 */
[----:B------:R-:W-:Y:S01]  /*6580*/  FFMA R183, R199, R183, R188 ;  /* 0x000000b7c7b77223 */ /* 0x000fe200000000bc */
[----:B------:R-:W-:Y:S01]  /*6590*/  UIADD3 UR27, UPT, UPT, UR27, 0x1, URZ ;  /* 0x000000011b1b7890 */ /* 0x000fe2000fffe0ff */
[----:B------:R-:W-:Y:S01]  /*65a0*/  IMAD.IADD R185, R137, 0x1, R185 ;  /* 0x0000000189b97824 */ /* 0x000fe200078e02b9 */
[----:B------:R-:W-:Y:S01]  /*65b0*/  UISETP.GE.U32.AND.EX UP0, UPT, UR40, URZ, UPT, UP0 ;  /* 0x000000ff2800728c */ /* 0x000fe2000bf06100 */
[----:B0-----:R-:W-:Y:S01]  /*65c0*/  IMAD.U32 R26, RZ, RZ, UR6 ;  /* 0x00000006ff1a7e24 */ /* 0x001fe2000f8e00ff */
[----:B------:R-:W-:Y:S01]  /*65d0*/  UISETP.GT.AND UP4, UPT, UR27, 0x1, UPT ;  /* 0x000000011b00788c */ /* 0x000fe2000bf84270 */
[----:B------:R-:W-:Y:S01]  /*65e0*/  IMAD.MOV.U32 R21, RZ, RZ, R182 ;  /* 0x000000ffff157224 */ /* 0x000fe200078e00b6 */
[----:B------:R-:W-:Y:S02]  /*65f0*/  UIADD3 UR29, UPT, UPT, UR26, UR29, URZ ;  /* 0x0000001d1a1d7290 */ /* 0x000fe4000fffe0ff */
[----:B-1----:R-:W-:-:S02]  /*6600*/  USEL UR7, URZ, 0x1, !UP4 ;  /* 0x00000001ff077887 */ /* 0x002fc4000e000000 */
[----:B------:R-:W-:Y:S02]  /*6610*/  USEL UR27, UR27, URZ, !UP4 ;  /* 0x000000ff1b1b7287 */ /* 0x000fe4000e000000 */
[----:B------:R-:W-:Y:S01]  /*6620*/  ULOP3.LUT UR7, UR6, UR7, URZ, 0x3c, !UPT ;  /* 0x0000000706077292 */ /* 0x000fe2000f8e3cff */
[----:B------:R-:W-:Y:S01]  /*6630*/  UMOV UR10, UR31 ;  /* 0x0000001f000a7c82 */ /* 0x000fe20008000000 */
[----:B------:R-:W-:Y:S01]  /*6640*/  UMOV UR11, UR40 ;  /* 0x00000028000b7c82 */ /* 0x000fe20008000000 */
[----:B------:R-:W-:Y:S09]  /*6650*/  BRA.U !UP0, `(.L_x_16) ;  /* 0xffffffd908e87547 */ /* 0x000ff2000b83ffff */
.L_x_11:
[----:B------:R-:W-:Y:S01]  /*6660*/  UISETP.GE.AND UP0, UPT, UR33, 0x1, UPT ;  /* 0x000000012100788c */ /* 0x000fe2000bf06270 */
[C---:B------:R-:W-:Y:S01]  /*6670*/  IMAD.SHL.U32 R4, R37.reuse, 0x20, RZ ;  /* 0x0000002025047824 */ /* 0x040fe200078e00ff */
[----:B------:R-:W-:Y:S01]  /*6680*/  SHF.R.S32.HI R40, RZ, 0x5, R37 ;  /* 0x00000005ff287819 */ /* 0x000fe20000011425 */
[----:B------:R-:W-:-:S03]  /*6690*/  IMAD.SHL.U32 R39, R37, 0x10, RZ ;  /* 0x0000001025277824 */ /* 0x000fc600078e00ff */
[----:B------:R-:W-:Y:S02]  /*66a0*/  LOP3.LUT R4, R4, 0x300, RZ, 0xc0, !PT ;  /* 0x0000030004047812 */ /* 0x000fe400078ec0ff */
[----:B------:R-:W-:Y:S02]  /*66b0*/  SGXT R40, R40, 0x1 ;  /* 0x000000012828781a */ /* 0x000fe40000000200 */
[----:B------:R-:W-:Y:S01]  /*66c0*/  LOP3.LUT R41, R4, 0x870, R39, 0xf8, !PT ;  /* 0x0000087004297812 */ /* 0x000fe200078ef827 */
[----:B------:R-:W-:Y:S06]  /*66d0*/  BRA.U !UP0, `(.L_x_17) ;  /* 0x0000000108107547 */ /* 0x000fec000b800000 */
[----:B------:R-:W-:-:S06]  /*66e0*/  USHF.L.U32 UR6, UR6, 0x1f, URZ ;  /* 0x0000001f06067899 */ /* 0x000fcc00080006ff */
[----:B------:R-:W-:-:S04]  /*66f0*/  IMAD.U32 R4, RZ, RZ, UR6 ;  /* 0x00000006ff047e24 */ /* 0x000fc8000f8e00ff */
[----:B------:R-:W1:Y:S02]  /*6700*/  SYNCS.PHASECHK.TRANS64.TRYWAIT P0, [UR14], R4 ;  /* 0x00000004ff0075a7 */ /* 0x000e64000800110e */
[----:B-1----:R-:W-:Y:S05]  /*6710*/  @!P0 BRA `(.L_x_18) ;  /* 0x0000001c00c08947 */ /* 0x002fea0003800000 */
.L_x_17:
[----:B------:R-:W-:Y:S01]  /*6720*/  BAR.SYNC.DEFER_BLOCKING 0x0 ;  /* 0x0000000000007b1d */ /* 0x000fe20000010000 */
[----:B------:R-:W-:Y:S01]  /*6730*/  FSETP.GT.AND P0, PT, |R183|, 8.50705917302346158658e+37, PT ;  /* 0x7e800000b700780b */ /* 0x000fe20003f04200 */
[----:B0-----:R-:W-:Y:S01]  /*6740*/  IMAD.SHL.U32 R43, R37, 0x4, RZ ;  /* 0x00000004252b7824 */ /* 0x001fe200078e00ff */
[----:B------:R-:W-:Y:S02]  /*6750*/  FSETP.GEU.AND P2, PT, |R183|, 1.175494350822287508e-38, PT ;  /* 0x00800000b700780b */ /* 0x000fe40003f4e200 */
[----:B------:R-:W-:Y:S01]  /*6760*/  LOP3.LUT R42, R39, 0x30, RZ, 0xc0, !PT ;  /* 0x00000030272a7812 */ /* 0x000fe200078ec0ff */
[C---:B------:R-:W-:Y:S01]  /*6770*/  FMUL R39, R183.reuse, 8388608 ;  /* 0x4b000000b7277820 */ /* 0x040fe20000400000 */
[----:B------:R-:W-:Y:S01]  /*6780*/  FSETP.GEU.AND P1, PT, R183, 1.175494350822287508e-38, PT ;  /* 0x00800000b700780b */ /* 0x000fe20003f2e000 */
[----:B------:R-:W0:Y:S01]  /*6790*/  LDC R48, c[0x0][0x3e8] ;  /* 0x0000fa00ff307b82 */ /* 0x000e220000000800 */
[----:B------:R-:W-:Y:S01]  /*67a0*/  SHF.R.S32.HI R44, RZ, 0x2, R37 ;  /* 0x00000002ff2c7819 */ /* 0x000fe20000011425 */
[----:B------:R-:W1:Y:S01]  /*67b0*/  LDCU.64 UR4, c[0x0][0x3e0] ;  /* 0x00007c00ff0477ac */ /* 0x000e620008000a00 */
[----:B------:R-:W-:-:S02]  /*67c0*/  FSEL R46, R39, R183, !P1 ;  /* 0x000000b7272e7208 */ /* 0x000fc40004800000 */
[----:B------:R-:W-:Y:S01]  /*67d0*/  LOP3.LUT R45, R42, 0x3c0, R43, 0xf8, !PT ;  /* 0x000003c02a2d7812 */ /* 0x000fe200078ef82b */
[----:B------:R-:W-:Y:S01]  /*67e0*/  @P0 FMUL R183, R183, 0.25 ;  /* 0x3e800000b7b70820 */ /* 0x000fe20000400000 */
[----:B------:R-:W-:Y:S01]  /*67f0*/  IMAD.SHL.U32 R43, R37, 0x80, RZ ;  /* 0x00000080252b7824 */ /* 0x000fe200078e00ff */
[----:B------:R-:W-:Y:S01]  /*6800*/  SGXT R44, R44, 0x1 ;  /* 0x000000012c2c781a */ /* 0x000fe20000000200 */
[----:B------:R-:W2:Y:S01]  /*6810*/  LDC.64 R56, c[0x0][0x398] ;  /* 0x0000e600ff387b82 */ /* 0x000ea20000000a00 */
[----:B------:R-:W-:Y:S01]  /*6820*/  @!P2 FMUL R183, R183, 16777216 ;  /* 0x4b800000b7b7a820 */ /* 0x000fe20000400000 */
[----:B------:R-:W-:Y:S01]  /*6830*/  LOP3.LUT R41, R41, 0x1040, R40, 0x78, !PT ;  /* 0x0000104029297812 */ /* 0x000fe200078e7828 */
[----:B------:R-:W-:Y:S01]  /*6840*/  IMAD.SHL.U32 R40, R37, 0x2, RZ ;  /* 0x0000000225287824 */ /* 0x000fe200078e00ff */
[----:B------:R-:W-:Y:S01]  /*6850*/  LOP3.LUT R44, R45, 0x1040, R44, 0x78, !PT ;  /* 0x000010402d2c7812 */ /* 0x000fe200078e782c */
[----:B------:R-:W3:Y:S01]  /*6860*/  MUFU.RCP R39, R183 ;  /* 0x000000b700277308 */ /* 0x000ee20000001000 */
[----:B------:R-:W-:Y:S01]  /*6870*/  LOP3.LUT R43, R43, 0x400, RZ, 0xc0, !PT ;  /* 0x000004002b2b7812 */ /* 0x000fe200078ec0ff */
[----:B------:R-:W4:Y:S02]  /*6880*/  @!P4 SYNCS.CCTL.IV [UR17+0x9000] ;  /* 0x00900000ff00c9b1 */ /* 0x000f240008000011 */
[----:B----4-:R-:W-:Y:S01]  /*6890*/  BAR.SYNC.DEFER_BLOCKING 0x0 ;  /* 0x0000000000007b1d */ /* 0x010fe20000010000 */
[----:B------:R-:W-:Y:S01]  /*68a0*/  IADD3 R43, PT, PT, R44, UR17, R43 ;  /* 0x000000112c2b7c10 */ /* 0x000fe2000fffe02b */
[----:B-1----:R-:W-:Y:S01]  /*68b0*/  UIMAD UR4, UR19, UR4, URZ ;  /* 0x00000004130472a4 */ /* 0x002fe2000f8e02ff */
[----:B------:R-:W-:-:S04]  /*68c0*/  LOP3.LUT R40, R40, 0x80, RZ, 0xc0, !PT ;  /* 0x0000008028287812 */ /* 0x000fc800078ec0ff */
[----:B------:R-:W-:Y:S01]  /*68d0*/  IADD3 R40, PT, PT, R41, UR17, R40 ;  /* 0x0000001129287c10 */ /* 0x000fe2000fffe028 */
[----:B------:R-:W-:Y:S01]  /*68e0*/  LDTM.16dp32bit_t0_t15.x32 R4, tmem[UR15] ;  /* 0x0000000f000479ee */ /* 0x000fe20008a80000 */
[----:B------:R-:W1:Y:S01]  /*68f0*/  LDTM.16dp32bit_t16_t31.x32 R4, tmem[UR15+0x20] ;  /* 0x0000200f000479ee */ /* 0x000e620008aa0000 */
[----:B------:R-:W4:Y:S01]  /*6900*/  @!P4 SYNCS.CCTL.IV [UR17+0x9008] ;  /* 0x00900800ff00c9b1 */ /* 0x000f220008000011 */
[----:B------:R-:W-:Y:S01]  /*6910*/  NOP ;  /* 0x0000000000007918 */ /* 0x000fe20000000000 */
[----:B-1----:R-:W-:Y:S01]  /*6920*/  @P0 FMUL R4, R4, 0.25 ;  /* 0x3e80000004040820 */ /* 0x002fe20000400000 */
[----:B------:R-:W-:Y:S01]  /*6930*/  @P0 FMUL R5, R5, 0.25 ;  /* 0x3e80000005050820 */ /* 0x000fe20000400000 */
        /* <DEDUP_REMOVED lines=18> */
[----:B------:R-:W-:Y:S01]  /*6a60*/  @!P2 FMUL R4, R4, 16777216 ;  /* 0x4b8000000404a820 */ /* 0x000fe20000400000 */
        /* <DEDUP_REMOVED lines=25> */
[C---:B---3--:R-:W-:Y:S01]  /*6c00*/  FMUL R4, R39.reuse, R4 ;  /* 0x0000000427047220 */ /* 0x048fe20000400000 */
        /* <DEDUP_REMOVED lines=11> */
[----:B------:R-:W-:Y:S01]  /*6cc0*/  @!P2 FMUL R26, R26, 16777216 ;  /* 0x4b8000001a1aa820 */ /* 0x000fe20000400000 */
[----:B------:R-:W-:Y:S01]  /*6cd0*/  @!P2 FMUL R27, R27, 16777216 ;  /* 0x4b8000001b1ba820 */ /* 0x000fe20000400000 */
[----:B------:R-:W-:Y:S01]  /*6ce0*/  @!P2 FMUL R30, R30, 16777216 ;  /* 0x4b8000001e1ea820 */ /* 0x000fe20000400000 */
[----:B------:R-:W-:Y:S01]  /*6cf0*/  @!P2 FMUL R31, R31, 16777216 ;  /* 0x4b8000001f1fa820 */ /* 0x000fe20000400000 */
[----:B------:R-:W-:Y:S01]  /*6d00*/  @P0 FMUL R32, R32, 0.25 ;  /* 0x3e80000020200820 */ /* 0x000fe20000400000 */
[----:B------:R-:W-:Y:S01]  /*6d10*/  @P0 FMUL R33, R33, 0.25 ;  /* 0x3e80000021210820 */ /* 0x000fe20000400000 */
        /* <DEDUP_REMOVED lines=10> */
[----:B------:R-:W-:Y:S01]  /*6dc0*/  F2FP.SATFINITE.E4M3.F32.PACK_AB_MERGE_C R4, R5, R4, RZ ;  /* 0x000000040504723e */ /* 0x000fe200048070ff */
[----:B------:R-:W-:Y:S01]  /*6dd0*/  @P0 FMUL R18, R18, 0.25 ;  /* 0x3e80000012120820 */ /* 0x000fe20000400000 */
[----:B------:R-:W-:Y:S01]  /*6de0*/  F2FP.SATFINITE.E4M3.F32.PACK_AB_MERGE_C R6, R7, R6, RZ ;  /* 0x000000060706723e */ /* 0x000fe200048070ff */
[----:B------:R-:W-:Y:S01]  /*6df0*/  @P0 FMUL R19, R19, 0.25 ;  /* 0x3e80000013130820 */ /* 0x000fe20000400000 */
[----:B------:R-:W-:Y:S01]  /*6e00*/  F2FP.SATFINITE.E4M3.F32.PACK_AB_MERGE_C R8, R9, R8, RZ ;  /* 0x000000080908723e */ /* 0x000fe200048070ff */
[----:B------:R-:W-:Y:S01]  /*6e10*/  FMUL R26, R39, R26 ;  /* 0x0000001a271a7220 */ /* 0x000fe20000400000 */
[----:B------:R-:W-:Y:S01]  /*6e20*/  F2FP.SATFINITE.E4M3.F32.PACK_AB_MERGE_C R10, R11, R10, RZ ;  /* 0x0000000a0b0a723e */ /* 0x000fe200048070ff */
[----:B------:R-:W-:Y:S01]  /*6e30*/  FMUL R27, R39, R27 ;  /* 0x0000001b271b7220 */ /* 0x000fe20000400000 */
[----:B------:R-:W-:Y:S01]  /*6e40*/  F2FP.SATFINITE.E4M3.F32.PACK_AB_MERGE_C R12, R13, R12, RZ ;  /* 0x0000000c0d0c723e */ /* 0x000fe200048070ff */
[----:B------:R-:W-:Y:S01]  /*6e50*/  FMUL R30, R39, R30 ;  /* 0x0000001e271e7220 */ /* 0x000fe20000400000 */
[----:B------:R-:W-:Y:S01]  /*6e60*/  F2FP.SATFINITE.E4M3.F32.PACK_AB_MERGE_C R14, R15, R14, RZ ;  /* 0x0000000e0f0e723e */ /* 0x000fe200048070ff */
[----:B------:R-:W-:Y:S01]  /*6e70*/  FMUL R31, R39, R31 ;  /* 0x0000001f271f7220 */ /* 0x000fe20000400000 */
[----:B------:R-:W-:Y:S01]  /*6e80*/  @!P2 FMUL R32, R32, 16777216 ;  /* 0x4b8000002020a820 */ /* 0x000fe20000400000 */
[----:B------:R-:W-:Y:S01]  /*6e90*/  @!P2 FMUL R33, R33, 16777216 ;  /* 0x4b8000002121a820 */ /* 0x000fe20000400000 */
[C---:B------:R-:W-:Y:S01]  /*6ea0*/  FMUL R22, R39.reuse, R22 ;  /* 0x0000001627167220 */ /* 0x040fe20000400000 */
[----:B------:R-:W-:Y:S01]  /*6eb0*/  FMUL R23, R39, R23 ;  /* 0x0000001727177220 */ /* 0x000fe20000400000 */
[----:B------:R-:W-:Y:S01]  /*6ec0*/  F2FP.SATFINITE.E4M3.F32.PACK_AB_MERGE_C R16, R17, R16, RZ ;  /* 0x000000101110723e */ /* 0x000fe200048070ff */
[----:B------:R-:W-:Y:S01]  /*6ed0*/  @!P2 FMUL R18, R18, 16777216 ;  /* 0x4b8000001212a820 */ /* 0x000fe20000400000 */
[----:B------:R-:W-:Y:S01]  /*6ee0*/  F2FP.SATFINITE.E4M3.F32.PACK_AB_MERGE_C R20, R21, R20, RZ ;  /* 0x000000141514723e */ /* 0x000fe200048070ff */
[----:B------:R-:W-:Y:S01]  /*6ef0*/  @!P2 FMUL R19, R19, 16777216 ;  /* 0x4b8000001313a820 */ /* 0x000fe20000400000 */
[----:B------:R-:W-:Y:S01]  /*6f00*/  F2FP.SATFINITE.E4M3.F32.PACK_AB_MERGE_C R24, R25, R24, RZ ;  /* 0x000000181918723e */ /* 0x000fe200048070ff */
[----:B------:R-:W-:Y:S01]  /*6f10*/  FMUL R32, R39, R32 ;  /* 0x0000002027207220 */ /* 0x000fe20000400000 */
[----:B------:R-:W-:Y:S01]  /*6f20*/  F2FP.SATFINITE.E4M3.F32.PACK_AB_MERGE_C R28, R29, R28, RZ ;  /* 0x0000001c1d1c723e */ /* 0x000fe200048070ff */
[C---:B------:R-:W-:Y:S01]  /*6f30*/  FMUL R33, R39.reuse, R33 ;  /* 0x0000002127217220 */ /* 0x040fe20000400000 */
[----:B------:R-:W-:Y:S01]  /*6f40*/  LOP3.LUT R13, R4, 0xffff, RZ, 0xc0, !PT ;  /* 0x0000ffff040d7812 */ /* 0x000fe200078ec0ff */
[C---:B------:R-:W-:Y:S01]  /*6f50*/  FMUL R18, R39.reuse, R18 ;  /* 0x0000001227127220 */ /* 0x040fe20000400000 */
[----:B------:R-:W-:Y:S01]  /*6f60*/  LOP3.LUT R17, R6, 0xffff, RZ, 0xc0, !PT ;  /* 0x0000ffff06117812 */ /* 0x000fe200078ec0ff */
[----:B------:R-:W-:Y:S01]  /*6f70*/  FMUL R19, R39, R19 ;  /* 0x0000001327137220 */ /* 0x000fe20000400000 */
[----:B------:R-:W-:Y:S01]  /*6f80*/  LOP3.LUT R44, R8, 0xffff, RZ, 0xc0, !PT ;  /* 0x0000ffff082c7812 */ /* 0x000fe200078ec0ff */
[----:B------:R-:W-:Y:S01]  /*6f90*/  @P0 FMUL R34, R34, 0.25 ;  /* 0x3e80000022220820 */ /* 0x000fe20000400000 */
[----:B------:R-:W-:Y:S01]  /*6fa0*/  LOP3.LUT R10, R10, 0xffff, RZ, 0xc0, !PT ;  /* 0x0000ffff0a0a7812 */ /* 0x000fe200078ec0ff */
[----:B------:R-:W-:Y:S01]  /*6fb0*/  @P0 FMUL R35, R35, 0.25 ;  /* 0x3e80000023230820 */ /* 0x000fe20000400000 */
[----:B------:R-:W-:Y:S01]  /*6fc0*/  LOP3.LUT R21, R12, 0xffff, RZ, 0xc0, !PT ;  /* 0x0000ffff0c157812 */ /* 0x000fe200078ec0ff */
[----:B------:R-:W-:Y:S01]  /*6fd0*/  @!P2 FMUL R34, R34, 16777216 ;  /* 0x4b8000002222a820 */ /* 0x000fe20000400000 */
[----:B------:R-:W-:Y:S01]  /*6fe0*/  LOP3.LUT R25, R14, 0xffff, RZ, 0xc0, !PT ;  /* 0x0000ffff0e197812 */ /* 0x000fe200078ec0ff */
[----:B------:R-:W-:Y:S01]  /*6ff0*/  @!P2 FMUL R35, R35, 16777216 ;  /* 0x4b8000002323a820 */ /* 0x000fe20000400000 */
[----:B------:R-:W-:Y:S01]  /*7000*/  F2FP.SATFINITE.E4M3.F32.PACK_AB_MERGE_C R26, R27, R26, RZ ;  /* 0x0000001a1b1a723e */ /* 0x000fe200048070ff */
[----:B------:R-:W-:Y:S01]  /*7010*/  FMUL R34, R39, R34 ;  /* 0x0000002227227220 */ /* 0x000fe20000400000 */
[----:B------:R-:W-:Y:S01]  /*7020*/  F2FP.SATFINITE.E4M3.F32.PACK_AB_MERGE_C R30, R31, R30, RZ ;  /* 0x0000001e1f1e723e */ /* 0x000fe200048070ff */
[----:B------:R-:W-:Y:S01]  /*7030*/  FMUL R35, R39, R35 ;  /* 0x0000002327237220 */ /* 0x000fe20000400000 */
[----:B------:R-:W-:-:S02]  /*7040*/  LOP3.LUT R20, R20, 0xffff, RZ, 0xc0, !PT ;  /* 0x0000ffff14147812 */ /* 0x000fc400078ec0ff */
[----:B------:R-:W-:Y:S02]  /*7050*/  LOP3.LUT R31, R28, 0xffff, RZ, 0xc0, !PT ;  /* 0x0000ffff1c1f7812 */ /* 0x000fe400078ec0ff */
[----:B------:R-:W-:Y:S02]  /*7060*/  LOP3.LUT R27, R24, 0xffff, RZ, 0xc0, !PT ;  /* 0x0000ffff181b7812 */ /* 0x000fe400078ec0ff */
[----:B------:R-:W-:Y:S02]  /*7070*/  F2FP.SATFINITE.E4M3.F32.PACK_AB_MERGE_C R22, R23, R22, RZ ;  /* 0x000000161716723e */ /* 0x000fe400048070ff */
[--C-:B------:R-:W-:Y:S02]  /*7080*/  PRMT R5, R21, 0x3340, R0.reuse ;  /* 0x0000334015057816 */ /* 0x100fe40000000000 */
[----:B------:R-:W-:Y:S02]  /*7090*/  PRMT R7, R25, 0x3340, R0 ;  /* 0x0000334019077816 */ /* 0x000fe40000000000 */
[----:B------:R-:W-:-:S02]  /*70a0*/  PRMT R4, R13, 0x3340, R44 ;  /* 0x000033400d047816 */ /* 0x000fc4000000002c */
[----:B------:R-:W-:Y:S02]  /*70b0*/  PRMT R6, R17, 0x3340, R10 ;  /* 0x0000334011067816 */ /* 0x000fe4000000000a */
[----:B------:R-:W-:Y:S02]  /*70c0*/  F2FP.SATFINITE.E4M3.F32.PACK_AB_MERGE_C R32, R33, R32, RZ ;  /* 0x000000202120723e */ /* 0x000fe400048070ff */
[----:B------:R-:W-:Y:S02]  /*70d0*/  PRMT R9, R31, 0x3340, R0 ;  /* 0x000033401f097816 */ /* 0x000fe40000000000 */
[----:B------:R-:W-:Y:S02]  /*70e0*/  PRMT R8, R20, 0x3340, R27 ;  /* 0x0000334014087816 */ /* 0x000fe4000000001b */
[----:B------:R-:W-:Y:S01]  /*70f0*/  PRMT R11, R4, 0x5410, R5 ;  /* 0x00005410040b7816 */ /* 0x000fe20000000005 */
[----:B------:R-:W-:Y:S01]  /*7100*/  VIADD R4, R46, 0xc0cafb0d ;  /* 0xc0cafb0d2e047836 */ /* 0x000fe20000000000 */
[----:B------:R-:W-:-:S02]  /*7110*/  PRMT R15, R6, 0x5410, R7 ;  /* 0x00005410060f7816 */ /* 0x000fc40000000007 */
[----:B------:R-:W-:Y:S02]  /*7120*/  LOP3.LUT R22, R22, 0xffff, RZ, 0xc0, !PT ;  /* 0x0000ffff16167812 */ /* 0x000fe400078ec0ff */
[----:B------:R-:W-:Y:S02]  /*7130*/  LOP3.LUT R29, R26, 0xffff, RZ, 0xc0, !PT ;  /* 0x0000ffff1a1d7812 */ /* 0x000fe400078ec0ff */
[----:B------:R-:W-:Y:S02]  /*7140*/  LOP3.LUT R33, R30, 0xffff, RZ, 0xc0, !PT ;  /* 0x0000ffff1e217812 */ /* 0x000fe400078ec0ff */
[----:B------:R-:W-:Y:S02]  /*7150*/  SHF.R.U32.HI R5, RZ, 0x8, R13 ;  /* 0x00000008ff057819 */ /* 0x000fe4000001160d */
[----:B------:R-:W-:Y:S02]  /*7160*/  SHF.R.U32.HI R6, RZ, 0x8, R44 ;  /* 0x00000008ff067819 */ /* 0x000fe4000001162c */
[----:B------:R-:W-:Y:S01]  /*7170*/  SHF.R.U32.HI R7, RZ, 0x8, R21 ;  /* 0x00000008ff077819 */ /* 0x000fe20000011615 */
[----:B------:R-:W-:Y:S01]  /*7180*/  IMAD.MOV.U32 R21, RZ, RZ, 0x3dc6b27f ;  /* 0x3dc6b27fff157424 */ /* 0x000fe200078e00ff */
[----:B------:R-:W-:-:S02]  /*7190*/  F2FP.SATFINITE.E4M3.F32.PACK_AB_MERGE_C R18, R19, R18, RZ ;  /* 0x000000121312723e */ /* 0x000fc400048070ff */
[----:B------:R-:W-:Y:S02]  /*71a0*/  PRMT R19, R8, 0x5410, R9 ;  /* 0x0000541008137816 */ /* 0x000fe40000000009 */
[----:B------:R-:W-:Y:S02]  /*71b0*/  PRMT R13, R33, 0x3340, R0 ;  /* 0x00003340210d7816 */ /* 0x000fe40000000000 */
[----:B------:R-:W-:Y:S02]  /*71c0*/  PRMT R8, R22, 0x3340, R29 ;  /* 0x0000334016087816 */ /* 0x000fe4000000001d */
[----:B------:R-:W-:Y:S02]  /*71d0*/  LOP3.LUT R9, R5, 0xffff, RZ, 0xc0, !PT ;  /* 0x0000ffff05097812 */ /* 0x000fe400078ec0ff */
[----:B------:R-:W-:Y:S02]  /*71e0*/  LOP3.LUT R6, R6, 0xffff, RZ, 0xc0, !PT ;  /* 0x0000ffff06067812 */ /* 0x000fe400078ec0ff */
[----:B------:R-:W-:-:S02]  /*71f0*/  LOP3.LUT R7, R7, 0xffff, RZ, 0xc0, !PT ;  /* 0x0000ffff07077812 */ /* 0x000fc400078ec0ff */
[----:B------:R-:W-:Y:S02]  /*7200*/  LOP3.LUT R5, R4, 0xff800000, RZ, 0xc0, !PT ;  /* 0xff80000004057812 */ /* 0x000fe400078ec0ff */
[----:B------:R-:W-:Y:S02]  /*7210*/  PRMT R23, R8, 0x5410, R13 ;  /* 0x0000541008177816 */ /* 0x000fe4000000000d */
[----:B------:R-:W-:Y:S01]  /*7220*/  PRMT R12, R9, 0x3340, R6 ;  /* 0x00003340090c7816 */ /* 0x000fe20000000006 */
[----:B------:R-:W-:Y:S01]  /*7230*/  IMAD.IADD R4, R46, 0x1, -R5 ;  /* 0x000000012e047824 */ /* 0x000fe200078e0a05 */
[----:B------:R-:W-:Y:S02]  /*7240*/  PRMT R13, R7, 0x3340, R0 ;  /* 0x00003340070d7816 */ /* 0x000fe40000000000 */
[----:B------:R-:W-:Y:S02]  /*7250*/  SHF.R.U32.HI R6, RZ, 0x8, R17 ;  /* 0x00000008ff067819 */ /* 0x000fe40000011611 */
[----:B------:R-:W-:-:S02]  /*7260*/  SHF.R.U32.HI R7, RZ, 0x8, R10 ;  /* 0x00000008ff077819 */ /* 0x000fc4000001160a */
[----:B------:R-:W-:Y:S02]  /*7270*/  SHF.R.U32.HI R8, RZ, 0x8, R25 ;  /* 0x00000008ff087819 */ /* 0x000fe40000011619 */
[----:B------:R-:W-:Y:S02]  /*7280*/  SHF.R.U32.HI R9, RZ, 0x8, R20 ;  /* 0x00000008ff097819 */ /* 0x000fe40000011614 */
[----:B------:R-:W-:Y:S02]  /*7290*/  SHF.R.U32.HI R10, RZ, 0x8, R27 ;  /* 0x00000008ff0a7819 */ /* 0x000fe4000001161b */
[----:B------:R-:W-:Y:S01]  /*72a0*/  LOP3.LUT R14, R6, 0xffff, RZ, 0xc0, !PT ;  /* 0x0000ffff060e7812 */ /* 0x000fe200078ec0ff */
[----:B------:R-:W-:Y:S01]  /*72b0*/  FADD R6, R4, -1 ;  /* 0xbf80000004067421 */ /* 0x000fe20000000000 */
[----:B------:R-:W-:Y:S02]  /*72c0*/  LOP3.LUT R7, R7, 0xffff, RZ, 0xc0, !PT ;  /* 0x0000ffff07077812 */ /* 0x000fe400078ec0ff */
[----:B------:R-:W-:-:S02]  /*72d0*/  LOP3.LUT R8, R8, 0xffff, RZ, 0xc0, !PT ;  /* 0x0000ffff08087812 */ /* 0x000fc400078ec0ff */
[----:B------:R-:W-:Y:S02]  /*72e0*/  LOP3.LUT R9, R9, 0xffff, RZ, 0xc0, !PT ;  /* 0x0000ffff09097812 */ /* 0x000fe400078ec0ff */
[----:B------:R-:W-:Y:S02]  /*72f0*/  LOP3.LUT R10, R10, 0xffff, RZ, 0xc0, !PT ;  /* 0x0000ffff0a0a7812 */ /* 0x000fe400078ec0ff */
[----:B------:R-:W-:Y:S01]  /*7300*/  PRMT R14, R14, 0x3340, R7 ;  /* 0x000033400e0e7816 */ /* 0x000fe20000000007 */
[----:B------:R-:W-:Y:S01]  /*7310*/  FFMA.FTZ R7, R6, R21, -0.16845393180847167969 ;  /* 0xbe2c7f3006077423 */ /* 0x000fe20000010015 */
[----:B------:R-:W-:Y:S02]  /*7320*/  PRMT R17, R8, 0x3340, R1 ;  /* 0x0000334008117816 */ /* 0x000fe40000000001 */
[----:B------:R-:W-:Y:S01]  /*7330*/  PRMT R20, R9, 0x3340, R10 ;  /* 0x0000334009147816 */ /* 0x000fe2000000000a */
[----:B------:R-:W-:Y:S01]  /*7340*/  FFMA.FTZ R7, R6, R7, 0.1716887056827545166 ;  /* 0x3e2fcf2a06077423 */ /* 0x000fe20000010007 */
[----:B------:R-:W-:-:S02]  /*7350*/  SHF.R.U32.HI R8, RZ, 0x8, R29 ;  /* 0x00000008ff087819 */ /* 0x000fc4000001161d */
[----:B------:R-:W-:Y:S01]  /*7360*/  SHF.R.U32.HI R4, RZ, 0x8, R22 ;  /* 0x00000008ff047819 */ /* 0x000fe20000011616 */
[C---:B------:R-:W-:Y:S01]  /*7370*/  FFMA.FTZ R7, R6.reuse, R7, -0.17900948226451873779 ;  /* 0xbe374e4306077423 */ /* 0x040fe20000010007 */
[----:B------:R-:W-:Y:S02]  /*7380*/  SHF.R.U32.HI R9, RZ, 0x8, R31 ;  /* 0x00000008ff097819 */ /* 0x000fe4000001161f */
[----:B------:R-:W-:Y:S01]  /*7390*/  SHF.R.U32.HI R10, RZ, 0x8, R33 ;  /* 0x00000008ff0a7819 */ /* 0x000fe20000011621 */
[----:B------:R-:W-:Y:S01]  /*73a0*/  FFMA.FTZ R7, R6, R7, 0.20512372255325317383 ;  /* 0x3e520bf406077423 */ /* 0x000fe20000010007 */
[----:B------:R-:W-:Y:S02]  /*73b0*/  LOP3.LUT R8, R8, 0xffff, RZ, 0xc0, !PT ;  /* 0x0000ffff08087812 */ /* 0x000fe400078ec0ff */
[----:B------:R-:W-:Y:S01]  /*73c0*/  LOP3.LUT R25, R4, 0xffff, RZ, 0xc0, !PT ;  /* 0x0000ffff04197812 */ /* 0x000fe200078ec0ff */
[----:B------:R-:W-:Y:S01]  /*73d0*/  FFMA.FTZ R7, R6, R7, -0.24046532809734344482 ;  /* 0xbe763c8b06077423 */ /* 0x000fe20000010007 */
[----:B------:R-:W-:-:S02]  /*73e0*/  LOP3.LUT R9, R9, 0xffff, RZ, 0xc0, !PT ;  /* 0x0000ffff09097812 */ /* 0x000fc400078ec0ff */
[----:B------:R-:W-:Y:S01]  /*73f0*/  LOP3.LUT R10, R10, 0xffff, RZ, 0xc0, !PT ;  /* 0x0000ffff0a0a7812 */ /* 0x000fe200078ec0ff */
[C---:B------:R-:W-:Y:S01]  /*7400*/  FFMA.FTZ R7, R6.reuse, R7, 0.28857114911079406738 ;  /* 0x3e93bf9906077423 */ /* 0x040fe20000010007 */
[----:B------:R-:W-:Y:S02]  /*7410*/  PRMT R8, R25, 0x3340, R8 ;  /* 0x0000334019087816 */ /* 0x000fe40000000008 */
[----:B------:R-:W-:Y:S01]  /*7420*/  F2FP.SATFINITE.E4M3.F32.PACK_AB_MERGE_C R34, R35, R34, RZ ;  /* 0x000000222322723e */ /* 0x000fe200048070ff */
[----:B------:R-:W-:Y:S01]  /*7430*/  FFMA.FTZ R7, R6, R7, -0.36067417263984680176 ;  /* 0xbeb8aa4906077423 */ /* 0x000fe20000010007 */
[----:B------:R-:W-:Y:S02]  /*7440*/  PRMT R21, R9, 0x3340, R0 ;  /* 0x0000334009157816 */ /* 0x000fe40000000000 */
[----:B------:R-:W-:Y:S01]  /*7450*/  PRMT R25, R10, 0x3340, R1 ;  /* 0x000033400a197816 */ /* 0x000fe20000000001 */
[----:B------:R-:W-:Y:S01]  /*7460*/  FFMA.FTZ R7, R6, R7, 0.48089820146560668945 ;  /* 0x3ef6384a06077423 */ /* 0x000fe20000010007 */
[----:B------:R-:W-:-:S02]  /*7470*/  LOP3.LUT R16, R16, 0xffff, RZ, 0xc0, !PT ;  /* 0x0000ffff10107812 */ /* 0x000fc400078ec0ff */
[----:B------:R-:W-:Y:S01]  /*7480*/  PRMT R9, R12, 0x5410, R13 ;  /* 0x000054100c097816 */ /* 0x000fe2000000000d */
[----:B------:R-:W-:Y:S01]  /*7490*/  FFMA.FTZ R7, R6, R7, -0.72134751081466674805 ;  /* 0xbf38aa3b06077423 */ /* 0x000fe20000010007 */
[----:B------:R-:W-:Y:S02]  /*74a0*/  PRMT R17, R14, 0x5410, R17 ;  /* 0x000054100e117816 */ /* 0x000fe40000000011 */
[----:B------:R-:W-:Y:S01]  /*74b0*/  LOP3.LUT R18, R18, 0xffff, RZ, 0xc0, !PT ;  /* 0x0000ffff12127812 */ /* 0x000fe200078ec0ff */
[----:B------:R-:W-:Y:S01]  /*74c0*/  FMUL R7, R6, R7 ;  /* 0x0000000706077220 */ /* 0x000fe20000400000 */
[----:B------:R-:W-:Y:S02]  /*74d0*/  PRMT R13, R20, 0x5410, R21 ;  /* 0x00005410140d7816 */ /* 0x000fe40000000015 */
[----:B------:R-:W-:Y:S01]  /*74e0*/  PRMT R25, R8, 0x5410, R25 ;  /* 0x0000541008197816 */ /* 0x000fe20000000019 */
[----:B------:R-:W-:Y:S01]  /*74f0*/  FMUL R7, R6, R7 ;  /* 0x0000000706077220 */ /* 0x000fe20000400000 */
[----:B------:R-:W-:-:S02]  /*7500*/  LOP3.LUT R32, R32, 0xffff, RZ, 0xc0, !PT ;  /* 0x0000ffff20207812 */ /* 0x000fc400078ec0ff */
[----:B------:R-:W-:Y:S01]  /*7510*/  LOP3.LUT R34, R34, 0xffff, RZ, 0xc0, !PT ;  /* 0x0000ffff22227812 */ /* 0x000fe200078ec0ff */
[----:B------:R-:W-:Y:S01]  /*7520*/  FFMA.FTZ R7, R6, 1.4426950216293334961, R7 ;  /* 0x3fb8aa3b06077823 */ /* 0x000fe20000010007 */
[--C-:B------:R-:W-:Y:S02]  /*7530*/  PRMT R8, R11, 0x4210, R16.reuse ;  /* 0x000042100b087816 */ /* 0x100fe40000000010 */
[----:B------:R-:W-:Y:S02]  /*7540*/  PRMT R9, R9, 0x5210, R16 ;  /* 0x0000521009097816 */ /* 0x000fe40000000010 */
[--C-:B------:R-:W-:Y:S02]  /*7550*/  PRMT R10, R15, 0x4210, R18.reuse ;  /* 0x000042100f0a7816 */ /* 0x100fe40000000012 */
[----:B------:R-:W-:Y:S02]  /*7560*/  PRMT R11, R17, 0x5210, R18 ;  /* 0x00005210110b7816 */ /* 0x000fe40000000012 */
[----:B------:R-:W-:-:S02]  /*7570*/  PRMT R12, R19, 0x4210, R32 ;  /* 0x00004210130c7816 */ /* 0x000fc40000000020 */
[----:B------:R-:W-:Y:S01]  /*7580*/  PRMT R13, R13, 0x5210, R32 ;  /* 0x000052100d0d7816 */ /* 0x000fe20000000020 */
[----:B----4-:R1:W-:Y:S01]  /*7590*/  STSM.16.M88.4 [R40], R8 ;  /* 0x0000000828007844 */ /* 0x0103e20000000200 */
[--C-:B------:R-:W-:Y:S02]  /*75a0*/  PRMT R14, R23, 0x4210, R34.reuse ;  /* 0x00004210170e7816 */ /* 0x100fe40000000022 */
[----:B------:R-:W-:Y:S02]  /*75b0*/  PRMT R15, R25, 0x5210, R34 ;  /* 0x00005210190f7816 */ /* 0x000fe40000000022 */
[----:B------:R-:W-:Y:S02]  /*75c0*/  FSEL R4, RZ, -23, P1 ;  /* 0xc1b80000ff047808 */ /* 0x000fe40000800000 */
[----:B------:R-:W-:Y:S01]  /*75d0*/  I2FP.F32.S32 R5, R5 ;  /* 0x0000000500057245 */ /* 0x000fe20000201400 */
[----:B------:R3:W-:Y:S01]  /*75e0*/  STSM.16.M88.4 [R40+0x400], R12 ;  /* 0x0004000c28007844 */ /* 0x0007e20000000200 */
[----:B------:R-:W-:Y:S03]  /*75f0*/  BAR.SYNC.DEFER_BLOCKING 0x0 ;  /* 0x0000000000007b1d */ /* 0x000fe60000010000 */
[----:B------:R-:W-:Y:S01]  /*7600*/  FFMA.FTZ R4, R5, 1.1920928955078125e-07, R4 ;  /* 0x3400000005047823 */ /* 0x000fe20000010004 */
[----:B------:R-:W-:-:S02]  /*7610*/  SHF.R.U32.HI R5, RZ, 0x2, R37 ;  /* 0x00000002ff057819 */ /* 0x000fc40000011625 */
[----:B------:R-:W-:Y:S01]  /*7620*/  ISETP.GE.U32.AND P0, PT, R46, 0x7f800000, PT ;  /* 0x7f8000002e00780c */ /* 0x000fe20003f06070 */
[----:B-1----:R-:W-:Y:S01]  /*7630*/  FADD R8, R4, R7 ;  /* 0x0000000704087221 */ /* 0x002fe20000000000 */
[----:B------:R-:W-:Y:S01]  /*7640*/  LOP3.LUT R10, R5, 0x38, RZ, 0xc0, !PT ;  /* 0x00000038050a7812 */ /* 0x000fe200078ec0ff */
[----:B------:R-:W-:Y:S01]  /*7650*/  IMAD R11, R36, UR5, RZ ;  /* 0x00000005240b7c24 */ /* 0x000fe2000f8e02ff */
[----:B------:R-:W-:Y:S01]  /*7660*/  FSETP.NEU.AND P1, PT, R46, RZ, PT ;  /* 0x000000ff2e00720b */ /* 0x000fe20003f2d000 */
[----:B------:R-:W-:Y:S01]  /*7670*/  USHF.R.S32.HI UR5, URZ, 0x1f, UR4 ;  /* 0x0000001fff057899 */ /* 0x000fe20008011404 */
[--C-:B------:R-:W-:Y:S02]  /*7680*/  LOP3.LUT R60, R10, 0x1f, R37.reuse, 0xf8, !PT ;  /* 0x0000001f0a3c7812 */ /* 0x100fe400078ef825 */
[----:B---3--:R-:W-:Y:S02]  /*7690*/  SHF.R.U32.HI R15, RZ, 0x6, R37 ;  /* 0x00000006ff0f7819 */ /* 0x008fe40000011625 */
[----:B------:R-:W-:-:S02]  /*76a0*/  LEA.HI R29, R37, 0x3c, RZ, 0x1a ;  /* 0x0000003c251d7811 */ /* 0x000fc400078fd0ff */
[----:B------:R-:W-:Y:S01]  /*76b0*/  SGXT.U32 R15, R15, 0x2 ;  /* 0x000000020f0f781a */ /* 0x000fe20000000000 */
[----:B------:R-:W-:-:S04]  /*76c0*/  @P0 IMAD.MOV.U32 R9, RZ, RZ, 0x7f800000 ;  /* 0x7f800000ff090424 */ /* 0x000fc800078e00ff */
[----:B------:R-:W-:Y:S01]  /*76d0*/  @P0 FFMA.FTZ R8, R46, R9, +INF ;  /* 0x7f8000002e080423 */ /* 0x000fe20000010009 */
[----:B------:R-:W-:Y:S01]  /*76e0*/  IMAD.SHL.U32 R9, R60, 0x8, RZ ;  /* 0x000000083c097824 */ /* 0x000fe200078e00ff */
[----:B------:R-:W1:Y:S01]  /*76f0*/  LDSM.16.M88.4 R4, [R43+0x800] ;  /* 0x000800002b04783b */ /* 0x000e620000000200 */
[----:B0-----:R-:W-:-:S03]  /*7700*/  IMAD R10, R15, R48, RZ ;  /* 0x000000300f0a7224 */ /* 0x001fc600078e02ff */
[----:B------:R-:W-:Y:S01]  /*7710*/  LOP3.LUT R13, R9, 0xc0, RZ, 0xc0, !PT ;  /* 0x000000c0090d7812 */ /* 0x000fe200078ec0ff */
[----:B------:R-:W0:Y:S01]  /*7720*/  LDSM.16.M88.4 R16, [R43] ;  /* 0x000000002b10783b */ /* 0x000e220000000200 */
[----:B------:R-:W-:Y:S01]  /*7730*/  FSEL R9, R8, -INF , P1 ;  /* 0xff80000008097808 */ /* 0x000fe20000800000 */
[----:B------:R-:W-:Y:S01]  /*7740*/  IMAD.SHL.U32 R60, R60, 0x10, RZ ;  /* 0x000000103c3c7824 */ /* 0x000fe200078e00ff */
[----:B--2---:R-:W-:Y:S01]  /*7750*/  IADD3 R56, P0, P1, R11, UR4, R56 ;  /* 0x000000040b387c10 */ /* 0x004fe2000f91e038 */
[----:B------:R-:W2:Y:S01]  /*7760*/  LDCU UR4, c[0x0][0x3ec] ;  /* 0x00007d80ff0477ac */ /* 0x000ea20008000800 */
[----:B------:R-:W-:Y:S01]  /*7770*/  SHF.R.S32.HI R8, RZ, 0x1f, R11 ;  /* 0x0000001fff087819 */ /* 0x000fe2000001140b */
[----:B------:R-:W-:Y:S01]  /*7780*/  IMAD R11, R48, 0x4, R10 ;  /* 0x00000004300b7824 */ /* 0x000fe200078e020a */
[----:B------:R-:W-:Y:S01]  /*7790*/  IADD3 R115, PT, PT, R13, UR17, R42 ;  /* 0x000000110d737c10 */ /* 0x000fe2000fffe02a */
[----:B------:R-:W-:Y:S01]  /*77a0*/  FFMA R182, R9, 0.69314718246459960938, R182 ;  /* 0x3f31721809b67823 */ /* 0x000fe200000000b6 */
[----:B------:R-:W-:-:S02]  /*77b0*/  LEA.HI R13, R37, 0xc, RZ, 0x1a ;  /* 0x0000000c250d7811 */ /* 0x000fc400078fd0ff */
[----:B------:R-:W-:Y:S02]  /*77c0*/  IADD3.X R62, PT, PT, R8, UR5, R57, P0, P1 ;  /* 0x00000005083e7c10 */ /* 0x000fe400087e2439 */
[----:B------:R-:W-:Y:S01]  /*77d0*/  IADD3 R8, P0, PT, R10, R56, RZ ;  /* 0x000000380a087210 */ /* 0x000fe20007f1e0ff */
[----:B------:R-:W-:Y:S01]  /*77e0*/  IMAD R13, R13, R48, RZ ;  /* 0x000000300d0d7224 */ /* 0x000fe200078e02ff */
[----:B------:R-:W-:Y:S02]  /*77f0*/  LOP3.LUT R60, R60, 0xf0, RZ, 0xc0, !PT ;  /* 0x000000f03c3c7812 */ /* 0x000fe400078ec0ff */
[----:B------:R-:W-:Y:S02]  /*7800*/  LEA.HI.X.SX32 R9, R10, R62, 0x1, P0 ;  /* 0x0000003e0a097211 */ /* 0x000fe400000f0eff */
[----:B------:R-:W-:Y:S01]  /*7810*/  IADD3 R10, P2, PT, R13, R56, RZ ;  /* 0x000000380d0a7210 */ /* 0x000fe20007f5e0ff */
[----:B--2---:R-:W-:-:S04]  /*7820*/  UIMAD UR4, UR19, UR4, URZ ;  /* 0x00000004130472a4 */ /* 0x004fc8000f8e02ff */
[----:B------:R-:W-:Y:S02]  /*7830*/  USHF.L.U32 UR6, UR4, 0x2, URZ ;  /* 0x0000000204067899 */ /* 0x000fe400080006ff */
[----:B------:R-:W-:Y:S01]  /*7840*/  UIMAD.WIDE UR4, UR4, 0x4, URZ ;  /* 0x00000004040478a5 */ /* 0x000fe2000f8e02ff */
[C---:B-1----:R-:W-:Y:S02]  /*7850*/  PRMT R107, R7.reuse, 0x7770, RZ ;  /* 0x00007770076b7816 */ /* 0x042fe400000000ff */
[C---:B------:R-:W-:Y:S02]  /*7860*/  PRMT R109, R7.reuse, 0x7771, RZ ;  /* 0x00007771076d7816 */ /* 0x040fe400000000ff */
[C---:B------:R-:W-:Y:S02]  /*7870*/  PRMT R111, R7.reuse, 0x7772, RZ ;  /* 0x00007772076f7816 */ /* 0x040fe400000000ff */
[----:B------:R-:W-:Y:S01]  /*7880*/  PRMT R113, R7, 0x7773, RZ ;  /* 0x0000777307717816 */ /* 0x000fe200000000ff */
[----:B------:R-:W-:Y:S01]  /*7890*/  IMAD R7, R48, 0x4, R11 ;  /* 0x0000000430077824 */ /* 0x000fe200078e020b */
[----:B0-----:R-:W-:-:S02]  /*78a0*/  PRMT R15, R16, 0x7770, RZ ;  /* 0x00007770100f7816 */ /* 0x001fc400000000ff */
[----:B------:R-:W-:Y:S01]  /*78b0*/  PRMT R21, R16, 0x7771, RZ ;  /* 0x0000777110157816 */ /* 0x000fe200000000ff */
[----:B------:R-:W-:Y:S01]  /*78c0*/  IMAD R14, R48, 0x8, R7 ;  /* 0x00000008300e7824 */ /* 0x000fe200078e0207 */
[C---:B------:R-:W-:Y:S01]  /*78d0*/  PRMT R23, R16.reuse, 0x7772, RZ ;  /* 0x0000777210177816 */ /* 0x040fe200000000ff */
[----:B------:R0:W-:Y:S01]  /*78e0*/  STG.E.U8 desc[UR34][R8.64], R15 ;  /* 0x0000000f08007986 */ /* 0x0001e2000c101122 */
[----:B------:R-:W-:Y:S01]  /*78f0*/  PRMT R25, R16, 0x7773, RZ ;  /* 0x0000777310197816 */ /* 0x000fe200000000ff */
[----:B------:R-:W-:Y:S01]  /*7900*/  IMAD R16, R48, 0x4, R14 ;  /* 0x0000000430107824 */ /* 0x000fe200078e020e */
[C---:B------:R-:W-:Y:S02]  /*7910*/  PRMT R83, R4.reuse, 0x7770, RZ ;  /* 0x0000777004537816 */ /* 0x040fe400000000ff */
[C---:B------:R-:W-:Y:S02]  /*7920*/  PRMT R85, R4.reuse, 0x7771, RZ ;  /* 0x0000777104557816 */ /* 0x040fe400000000ff */
[----:B------:R-:W-:-:S02]  /*7930*/  PRMT R87, R4, 0x7772, RZ ;  /* 0x0000777204577816 */ /* 0x000fc400000000ff */
[----:B------:R-:W-:Y:S02]  /*7940*/  PRMT R89, R4, 0x7773, RZ ;  /* 0x0000777304597816 */ /* 0x000fe400000000ff */
[----:B------:R-:W-:Y:S01]  /*7950*/  PRMT R99, R6, 0x7770, RZ ;  /* 0x0000777006637816 */ /* 0x000fe200000000ff */
[----:B0-----:R-:W-:Y:S01]  /*7960*/  IMAD R9, R48, 0x4, R16 ;  /* 0x0000000430097824 */ /* 0x001fe200078e0210 */
[C---:B------:R-:W-:Y:S01]  /*7970*/  PRMT R101, R6.reuse, 0x7771, RZ ;  /* 0x0000777106657816 */ /* 0x040fe200000000ff */
[----:B------:R-:W-:Y:S01]  /*7980*/  IMAD R8, R3, R48, RZ ;  /* 0x0000003003087224 */ /* 0x000fe200078e02ff */
[C---:B------:R-:W-:Y:S02]  /*7990*/  PRMT R103, R6.reuse, 0x7772, RZ ;  /* 0x0000777206677816 */ /* 0x040fe400000000ff */
[----:B------:R-:W-:Y:S02]  /*79a0*/  PRMT R105, R6, 0x7773, RZ ;  /* 0x0000777306697816 */ /* 0x000fe400000000ff */
[----:B------:R-:W-:-:S02]  /*79b0*/  IADD3 R4, P0, PT, R11, R56, RZ ;  /* 0x000000380b047210 */ /* 0x000fc40007f1e0ff */
[----:B------:R-:W-:Y:S02]  /*79c0*/  IADD3 R6, P1, PT, R7, R56, RZ ;  /* 0x0000003807067210 */ /* 0x000fe40007f3e0ff */
[C---:B------:R-:W-:Y:S02]  /*79d0*/  PRMT R91, R5.reuse, 0x7770, RZ ;  /* 0x00007770055b7816 */ /* 0x040fe400000000ff */
[C---:B------:R-:W-:Y:S02]  /*79e0*/  PRMT R93, R5.reuse, 0x7771, RZ ;  /* 0x00007771055d7816 */ /* 0x040fe400000000ff */
[C---:B------:R-:W-:Y:S02]  /*79f0*/  PRMT R95, R5.reuse, 0x7772, RZ ;  /* 0x00007772055f7816 */ /* 0x040fe400000000ff */
[----:B------:R-:W-:Y:S02]  /*7a00*/  PRMT R97, R5, 0x7773, RZ ;  /* 0x0000777305617816 */ /* 0x000fe400000000ff */
[----:B------:R-:W-:-:S02]  /*7a10*/  LEA.HI.X.SX32 R5, R11, R62, 0x1, P0 ;  /* 0x0000003e0b057211 */ /* 0x000fc400000f0eff */
[-C--:B------:R-:W-:Y:S02]  /*7a20*/  LEA.HI.X.SX32 R7, R7, R62.reuse, 0x1, P1 ;  /* 0x0000003e07077211 */ /* 0x080fe400008f0eff */
[----:B------:R-:W-:Y:S01]  /*7a30*/  LEA.HI.X.SX32 R11, R13, R62, 0x1, P2 ;  /* 0x0000003e0d0b7211 */ /* 0x000fe200010f0eff */
[----:B------:R0:W-:Y:S01]  /*7a40*/  STG.E.U8 desc[UR34][R4.64], R21 ;  /* 0x0000001504007986 */ /* 0x0001e2000c101122 */
[C---:B------:R-:W-:Y:S02]  /*7a50*/  PRMT R27, R17.reuse, 0x7770, RZ ;  /* 0x00007770111b7816 */ /* 0x040fe400000000ff */
[C---:B------:R-:W-:Y:S01]  /*7a60*/  PRMT R61, R17.reuse, 0x7771, RZ ;  /* 0x00007771113d7816 */ /* 0x040fe200000000ff */
[----:B------:R-:W-:Y:S01]  /*7a70*/  STG.E.U8 desc[UR34][R6.64], R23 ;  /* 0x0000001706007986 */ /* 0x000fe2000c101122 */
[C---:B------:R-:W-:Y:S02]  /*7a80*/  PRMT R63, R17.reuse, 0x7772, RZ ;  /* 0x00007772113f7816 */ /* 0x040fe400000000ff */
[----:B------:R-:W-:Y:S01]  /*7a90*/  PRMT R65, R17, 0x7773, RZ ;  /* 0x0000777311417816 */ /* 0x000fe200000000ff */
[----:B------:R-:W-:Y:S01]  /*7aa0*/  IMAD R17, R48, 0x8, R9 ;  /* 0x0000000830117824 */ /* 0x000fe200078e0209 */
[----:B------:R1:W-:Y:S01]  /*7ab0*/  STG.E.U8 desc[UR34][R10.64], R25 ;  /* 0x000000190a007986 */ /* 0x0003e2000c101122 */
[----:B------:R-:W-:-:S02]  /*7ac0*/  PRMT R75, R19, 0x7770, RZ ;  /* 0x00007770134b7816 */ /* 0x000fc400000000ff */
[----:B------:R-:W-:Y:S01]  /*7ad0*/  PRMT R77, R19, 0x7771, RZ ;  /* 0x00007771134d7816 */ /* 0x000fe200000000ff */
[-C--:B0-----:R-:W-:Y:S01]  /*7ae0*/  IMAD R4, R29, R48.reuse, RZ ;  /* 0x000000301d047224 */ /* 0x081fe200078e02ff */
[C---:B------:R-:W-:Y:S02]  /*7af0*/  PRMT R79, R19.reuse, 0x7772, RZ ;  /* 0x00007772134f7816 */ /* 0x040fe400000000ff */
[----:B------:R-:W-:Y:S02]  /*7b00*/  PRMT R81, R19, 0x7773, RZ ;  /* 0x0000777313517816 */ /* 0x000fe400000000ff */
[----:B------:R-:W-:Y:S02]  /*7b10*/  LEA.HI R19, R37, 0x1c, RZ, 0x1a ;  /* 0x0000001c25137811 */ /* 0x000fe400078fd0ff */
[----:B------:R-:W-:Y:S01]  /*7b20*/  PRMT R67, R18, 0x7770, RZ ;  /* 0x0000777012437816 */ /* 0x000fe200000000ff */
[----:B-1----:R-:W-:Y:S01]  /*7b30*/  IMAD R11, R48, 0x4, R17 ;  /* 0x00000004300b7824 */ /* 0x002fe200078e0211 */
[----:B------:R-:W-:Y:S01]  /*7b40*/  PRMT R69, R18, 0x7771, RZ ;  /* 0x0000777112457816 */ /* 0x000fe200000000ff */
[-C--:B------:R-:W-:Y:S01]  /*7b50*/  IMAD R10, R0, R48.reuse, RZ ;  /* 0x00000030000a7224 */ /* 0x080fe200078e02ff */
[----:B------:R-:W-:Y:S01]  /*7b60*/  PRMT R71, R18, 0x7772, RZ ;  /* 0x0000777212477816 */ /* 0x000fe200000000ff */
[----:B------:R-:W-:Y:S01]  /*7b70*/  IMAD R0, R48, 0x4, R11 ;  /* 0x0000000430007824 */ /* 0x000fe200078e020b */
[----:B------:R-:W-:Y:S01]  /*7b80*/  PRMT R73, R18, 0x7773, RZ ;  /* 0x0000777312497816 */ /* 0x000fe200000000ff */
[----:B------:R-:W-:Y:S01]  /*7b90*/  IMAD R18, R2, R48, RZ ;  /* 0x0000003002127224 */ /* 0x000fe200078e02ff */
[----:B------:R-:W-:Y:S01]  /*7ba0*/  IADD3 R12, P0, PT, R14, R56, RZ ;  /* 0x000000380e0c7210 */ /* 0x000fe20007f1e0ff */
[----:B------:R-:W-:Y:S01]  /*7bb0*/  IMAD R2, R19, R48, RZ ;  /* 0x0000003013027224 */ /* 0x000fe200078e02ff */
[----:B------:R-:W-:Y:S01]  /*7bc0*/  LEA.HI R15, R37, 0x2c, RZ, 0x1a ;  /* 0x0000002c250f7811 */ /* 0x000fe200078fd0ff */
[----:B------:R-:W-:Y:S01]  /*7bd0*/  IMAD R19, R48, 0x8, R0 ;  /* 0x0000000830137824 */ /* 0x000fe200078e0200 */
[----:B------:R-:W-:-:S02]  /*7be0*/  LEA.HI.X.SX32 R13, R14, R62, 0x1, P0 ;  /* 0x0000003e0e0d7211 */ /* 0x000fc400000f0eff */
[----:B------:R-:W-:Y:S01]  /*7bf0*/  LEA.HI R37, R37, 0x4c, RZ, 0x1a ;  /* 0x0000004c25257811 */ /* 0x000fe200078fd0ff */
[----:B------:R-:W-:Y:S01]  /*7c00*/  IMAD R20, R48, 0x4, R19 ;  /* 0x0000000430147824 */ /* 0x000fe200078e0213 */
[-C--:B------:R-:W-:Y:S01]  /*7c10*/  IADD3 R22, P4, PT, R4, R56.reuse, RZ ;  /* 0x0000003804167210 */ /* 0x080fe20007f9e0ff */
[----:B------:R0:W-:Y:S01]  /*7c20*/  STG.E.U8 desc[UR34][R12.64], R27 ;  /* 0x0000001b0c007986 */ /* 0x0001e2000c101122 */
[-C--:B------:R-:W-:Y:S01]  /*7c30*/  IADD3 R50, P0, PT, R18, R56.reuse, RZ ;  /* 0x0000003812327210 */ /* 0x080fe20007f1e0ff */
[----:B------:R-:W-:Y:S01]  /*7c40*/  IMAD R21, R48, 0x4, R20 ;  /* 0x0000000430157824 */ /* 0x000fe200078e0214 */
[----:B------:R-:W-:Y:S01]  /*7c50*/  IADD3 R6, P2, PT, R2, R56, RZ ;  /* 0x0000003802067210 */ /* 0x000fe20007f5e0ff */
[----:B------:R-:W-:Y:S01]  /*7c60*/  IMAD R5, R37, R48, RZ ;  /* 0x0000003025057224 */ /* 0x000fe200078e02ff */
[-C--:B------:R-:W-:Y:S01]  /*7c70*/  LEA.HI.X.SX32 R23, R4, R62.reuse, 0x1, P4 ;  /* 0x0000003e04177211 */ /* 0x080fe200020f0eff */
[----:B------:R-:W-:Y:S01]  /*7c80*/  IMAD R25, R48, 0x8, R21 ;  /* 0x0000000830197824 */ /* 0x000fe200078e0215 */
[----:B------:R-:W-:Y:S01]  /*7c90*/  LEA.HI.X.SX32 R51, R18, R62, 0x1, P0 ;  /* 0x0000003e12337211 */ /* 0x000fe200000f0eff */
[----:B------:R-:W-:Y:S01]  /*7ca0*/  IMAD R3, R15, R48, RZ ;  /* 0x000000300f037224 */ /* 0x000fe200078e02ff */
[----:B------:R-:W-:-:S02]  /*7cb0*/  IADD3 R30, P5, PT, R5, R56, RZ ;  /* 0x00000038051e7210 */ /* 0x000fc40007fbe0ff */
[-C--:B------:R-:W-:Y:S01]  /*7cc0*/  IADD3 R4, P0, PT, R9, R56.reuse, RZ ;  /* 0x0000003809047210 */ /* 0x080fe20007f1e0ff */
[----:B0-----:R-:W-:Y:S01]  /*7cd0*/  IMAD R27, R48, 0x4, R25 ;  /* 0x00000004301b7824 */ /* 0x001fe200078e0219 */
[-C--:B------:R-:W-:Y:S02]  /*7ce0*/  IADD3 R14, P3, PT, R3, R56.reuse, RZ ;  /* 0x00000038030e7210 */ /* 0x080fe40007f7e0ff */
[-C--:B------:R-:W-:Y:S01]  /*7cf0*/  IADD3 R42, P6, PT, R8, R56.reuse, RZ ;  /* 0x00000038082a7210 */ /* 0x080fe20007fde0ff */
[----:B------:R-:W-:Y:S01]  /*7d00*/  IMAD R29, R48, 0x4, R27 ;  /* 0x00000004301d7824 */ /* 0x000fe200078e021b */
[----:B------:R-:W-:Y:S02]  /*7d10*/  IADD3 R58, P1, PT, R10, R56, RZ ;  /* 0x000000380a3a7210 */ /* 0x000fe40007f3e0ff */
[-C--:B------:R-:W-:Y:S01]  /*7d20*/  LEA.HI.X.SX32 R7, R2, R62.reuse, 0x1, P2 ;  /* 0x0000003e02077211 */ /* 0x080fe200010f0eff */
[----:B------:R-:W-:Y:S01]  /*7d30*/  IMAD R33, R48, 0x8, R29 ;  /* 0x0000000830217824 */ /* 0x000fe200078e021d */
[----:B------:R-:W-:-:S02]  /*7d40*/  LEA.HI.X.SX32 R31, R5, R62, 0x1, P5 ;  /* 0x0000003e051f7211 */ /* 0x000fc400028f0eff */
[----:B------:R-:W-:Y:S01]  /*7d50*/  IADD3 R2, P2, PT, R16, R56, RZ ;  /* 0x0000003810027210 */ /* 0x000fe20007f5e0ff */
[----:B------:R-:W-:Y:S01]  /*7d60*/  IMAD R35, R48, 0x4, R33 ;  /* 0x0000000430237824 */ /* 0x000fe200078e0221 */
[----:B------:R-:W-:Y:S02]  /*7d70*/  LEA.HI.X.SX32 R5, R9, R62, 0x1, P0 ;  /* 0x0000003e09057211 */ /* 0x000fe400000f0eff */
[----:B------:R-:W-:Y:S02]  /*7d80*/  IADD3 R12, P0, PT, R0, R56, RZ ;  /* 0x00000038000c7210 */ /* 0x000fe40007f1e0ff */
[-C--:B------:R-:W-:Y:S02]  /*7d90*/  LEA.HI.X.SX32 R15, R3, R62.reuse, 0x1, P3 ;  /* 0x0000003e030f7211 */ /* 0x080fe400018f0eff */
[-C--:B------:R-:W-:Y:S02]  /*7da0*/  LEA.HI.X.SX32 R43, R8, R62.reuse, 0x1, P6 ;  /* 0x0000003e082b7211 */ /* 0x080fe400030f0eff */
[----:B------:R-:W-:-:S02]  /*7db0*/  LEA.HI.X.SX32 R59, R10, R62, 0x1, P1 ;  /* 0x0000003e0a3b7211 */ /* 0x000fc400008f0eff */
[----:B------:R-:W-:Y:S02]  /*7dc0*/  LEA.HI.X.SX32 R3, R16, R62, 0x1, P2 ;  /* 0x0000003e10037211 */ /* 0x000fe400010f0eff */
[-C--:B------:R-:W-:Y:S02]  /*7dd0*/  IADD3 R8, P1, PT, R17, R56.reuse, RZ ;  /* 0x0000003811087210 */ /* 0x080fe40007f3e0ff */
[----:B------:R-:W-:Y:S01]  /*7de0*/  IADD3 R10, P2, PT, R11, R56, RZ ;  /* 0x000000380b0a7210 */ /* 0x000fe20007f5e0ff */
[----:B------:R-:W-:Y:S01]  /*7df0*/  STG.E.U8 desc[UR34][R2.64], R61 ;  /* 0x0000003d02007986 */ /* 0x000fe2000c101122 */
[-C--:B------:R-:W-:Y:S01]  /*7e00*/  LEA.HI.X.SX32 R13, R0, R62.reuse, 0x1, P0 ;  /* 0x0000003e000d7211 */ /* 0x080fe200000f0eff */
[C---:B------:R-:W-:Y:S01]  /*7e10*/  IMAD R0, R48.reuse, 0x4, R35 ;  /* 0x0000000430007824 */ /* 0x040fe200078e0223 */
[-C--:B------:R-:W-:Y:S01]  /*7e20*/  LEA.HI.X.SX32 R9, R17, R62.reuse, 0x1, P1 ;  /* 0x0000003e11097211 */ /* 0x080fe200008f0eff */
[----:B------:R-:W-:Y:S01]  /*7e30*/  STG.E.U8 desc[UR34][R4.64], R63 ;  /* 0x0000003f04007986 */ /* 0x000fe2000c101122 */
[----:B------:R-:W-:Y:S01]  /*7e40*/  LEA.HI.X.SX32 R11, R11, R62, 0x1, P2 ;  /* 0x0000003e0b0b7211 */ /* 0x000fe200010f0eff */
[----:B------:R-:W-:Y:S01]  /*7e50*/  IMAD R37, R48, 0x8, R0 ;  /* 0x0000000830257824 */ /* 0x000fe200078e0200 */
[CC--:B------:R-:W-:Y:S01]  /*7e60*/  IADD3 R16, P1, PT, R19.reuse, R56.reuse, RZ ;  /* 0x0000003813107210 */ /* 0x0c0fe20007f3e0ff */
[----:B------:R0:W-:Y:S01]  /*7e70*/  STG.E.U8 desc[UR34][R6.64], R65 ;  /* 0x0000004106007986 */ /* 0x0001e2000c101122 */
[----:B------:R-:W-:Y:S01]  /*7e80*/  IADD3 R18, P2, PT, R20, R56, RZ ;  /* 0x0000003814127210 */ /* 0x000fe20007f5e0ff */
[----:B------:R-:W-:Y:S01]  /*7e90*/  IMAD R39, R48, 0x4, R37 ;  /* 0x0000000430277824 */ /* 0x000fe200078e0225 */
[-C--:B------:R-:W-:Y:S01]  /*7ea0*/  LEA.HI.X.SX32 R17, R19, R62.reuse, 0x1, P1 ;  /* 0x0000003e13117211 */ /* 0x080fe200008f0eff */
[----:B------:R-:W-:Y:S01]  /*7eb0*/  STG.E.U8 desc[UR34][R8.64], R67 ;  /* 0x0000004308007986 */ /* 0x000fe2000c101122 */
[----:B------:R-:W-:Y:S01]  /*7ec0*/  LEA.HI.X.SX32 R19, R20, R62, 0x1, P2 ;  /* 0x0000003e14137211 */ /* 0x000fe200010f0eff */
[C---:B------:R-:W-:Y:S01]  /*7ed0*/  IMAD R49, R48.reuse, 0x4, R39 ;  /* 0x0000000430317824 */ /* 0x040fe200078e0227 */
[-C--:B------:R-:W-:Y:S01]  /*7ee0*/  IADD3 R20, P0, PT, R21, R56.reuse, RZ ;  /* 0x0000003815147210 */ /* 0x080fe20007f1e0ff */
[----:B------:R-:W-:Y:S01]  /*7ef0*/  STG.E.U8 desc[UR34][R10.64], R69 ;  /* 0x000000450a007986 */ /* 0x000fe2000c101122 */
[-C--:B------:R-:W-:Y:S01]  /*7f00*/  IADD3 R24, P1, PT, R25, R56.reuse, RZ ;  /* 0x0000003819187210 */ /* 0x080fe20007f3e0ff */
[C---:B------:R-:W-:Y:S01]  /*7f10*/  IMAD R53, R48.reuse, 0x8, R49 ;  /* 0x0000000830357824 */ /* 0x040fe200078e0231 */
[----:B------:R-:W-:Y:S01]  /*7f20*/  IADD3 R26, P2, PT, R27, R56, RZ ;  /* 0x000000381b1a7210 */ /* 0x000fe20007f5e0ff */
[----:B------:R-:W-:Y:S01]  /*7f30*/  STG.E.U8 desc[UR34][R12.64], R71 ;  /* 0x000000470c007986 */ /* 0x000fe2000c101122 */
[----:B------:R-:W-:Y:S01]  /*7f40*/  LEA.HI.X.SX32 R21, R21, R62, 0x1, P0 ;  /* 0x0000003e15157211 */ /* 0x000fe200000f0eff */
[----:B------:R-:W-:Y:S01]  /*7f50*/  IMAD R55, R48, 0x4, R53 ;  /* 0x0000000430377824 */ /* 0x000fe200078e0235 */
[----:B------:R-:W-:Y:S01]  /*7f60*/  IADD3 R28, P0, PT, R29, R56, RZ ;  /* 0x000000381d1c7210 */ /* 0x000fe20007f1e0ff */
[----:B------:R-:W-:Y:S01]  /*7f70*/  STG.E.U8 desc[UR34][R14.64], R73 ;  /* 0x000000490e007986 */ /* 0x000fe2000c101122 */
[-C--:B------:R-:W-:Y:S01]  /*7f80*/  LEA.HI.X.SX32 R25, R25, R62.reuse, 0x1, P1 ;  /* 0x0000003e19197211 */ /* 0x080fe200008f0eff */
[----:B0-----:R-:W0:Y:S01]  /*7f90*/  LDC.64 R6, c[0x0][0x3a0] ;  /* 0x0000e800ff067b82 */ /* 0x001e220000000a00 */
[----:B------:R-:W-:Y:S01]  /*7fa0*/  LEA.HI.X.SX32 R27, R27, R62, 0x1, P2 ;  /* 0x0000003e1b1b7211 */ /* 0x000fe200010f0eff */
[----:B------:R-:W-:Y:S01]  /*7fb0*/  STG.E.U8 desc[UR34][R16.64], R75 ;  /* 0x0000004b10007986 */ /* 0x000fe2000c101122 */
[-C--:B------:R-:W-:Y:S01]  /*7fc0*/  IADD3 R32, P1, PT, R33, R56.reuse, RZ ;  /* 0x0000003821207210 */ /* 0x080fe20007f3e0ff */
[C---:B------:R-:W-:Y:S01]  /*7fd0*/  IMAD.SHL.U32 R3, R36.reuse, 0x4, RZ ;  /* 0x0000000424037824 */ /* 0x040fe200078e00ff */
[----:B------:R-:W-:Y:S01]  /*7fe0*/  IADD3 R34, P2, PT, R35, R56, RZ ;  /* 0x0000003823227210 */ /* 0x000fe20007f5e0ff */
[----:B------:R-:W-:Y:S01]  /*7ff0*/  STG.E.U8 desc[UR34][R18.64], R77 ;  /* 0x0000004d12007986 */ /* 0x000fe2000c101122 */
[----:B------:R-:W-:Y:S01]  /*8000*/  LEA.HI.X.SX32 R29, R29, R62, 0x1, P0 ;  /* 0x0000003e1d1d7211 */ /* 0x000fe200000f0eff */
[----:B------:R-:W-:Y:S01]  /*8010*/  IMAD.HI R36, R36, 0x4, RZ ;  /* 0x0000000424247827 */ /* 0x000fe200078e02ff */
[----:B------:R-:W-:Y:S01]  /*8020*/  IADD3 R40, P0, PT, R0, R56, RZ ;  /* 0x0000003800287210 */ /* 0x000fe20007f1e0ff */
[----:B------:R-:W-:Y:S01]  /*8030*/  STG.E.U8 desc[UR34][R20.64], R79 ;  /* 0x0000004f14007986 */ /* 0x000fe2000c101122 */
[----:B------:R-:W-:-:S02]  /*8040*/  LEA.HI.X.SX32 R33, R33, R62, 0x1, P1 ;  /* 0x0000003e21217211 */ /* 0x000fc400008f0eff */
[----:B------:R-:W-:Y:S01]  /*8050*/  LEA.HI.X.SX32 R35, R35, R62, 0x1, P2 ;  /* 0x0000003e23237211 */ /* 0x000fe200010f0eff */
[----:B------:R-:W-:Y:S01]  /*8060*/  STG.E.U8 desc[UR34][R22.64], R81 ;  /* 0x0000005116007986 */ /* 0x000fe2000c101122 */
[-C--:B------:R-:W-:Y:S02]  /*8070*/  IADD3 R44, P1, PT, R37, R56.reuse, RZ ;  /* 0x00000038252c7210 */ /* 0x080fe40007f3e0ff */
[----:B------:R-:W-:Y:S01]  /*8080*/  IADD3 R46, P2, PT, R39, R56, RZ ;  /* 0x00000038272e7210 */ /* 0x000fe20007f5e0ff */
[----:B------:R-:W-:Y:S01]  /*8090*/  STG.E.U8 desc[UR34][R24.64], R83 ;  /* 0x0000005318007986 */ /* 0x000fe2000c101122 */
[----:B------:R-:W-:Y:S01]  /*80a0*/  LEA.HI.X.SX32 R41, R0, R62, 0x1, P0 ;  /* 0x0000003e00297211 */ /* 0x000fe200000f0eff */
[----:B------:R-:W-:Y:S01]  /*80b0*/  IMAD R0, R48, 0x4, R55 ;  /* 0x0000000430007824 */ /* 0x000fe200078e0237 */
[----:B------:R-:W-:Y:S01]  /*80c0*/  IADD3 R48, P0, PT, R49, R56, RZ ;  /* 0x0000003831307210 */ /* 0x000fe20007f1e0ff */
[----:B------:R-:W-:Y:S01]  /*80d0*/  STG.E.U8 desc[UR34][R26.64], R85 ;  /* 0x000000551a007986 */ /* 0x000fe2000c101122 */
[----:B------:R-:W-:-:S02]  /*80e0*/  LEA.HI.X.SX32 R45, R37, R62, 0x1, P1 ;  /* 0x0000003e252d7211 */ /* 0x000fc400008f0eff */
[----:B------:R-:W-:Y:S01]  /*80f0*/  LEA.HI.X.SX32 R47, R39, R62, 0x1, P2 ;  /* 0x0000003e272f7211 */ /* 0x000fe200010f0eff */
[----:B------:R-:W-:Y:S01]  /*8100*/  STG.E.U8 desc[UR34][R28.64], R87 ;  /* 0x000000571c007986 */ /* 0x000fe2000c101122 */
[-C--:B------:R-:W-:Y:S02]  /*8110*/  IADD3 R52, P1, PT, R53, R56.reuse, RZ ;  /* 0x0000003835347210 */ /* 0x080fe40007f3e0ff */
[-C--:B------:R-:W-:Y:S01]  /*8120*/  IADD3 R54, P2, PT, R55, R56.reuse, RZ ;  /* 0x0000003837367210 */ /* 0x080fe20007f5e0ff */
[----:B------:R-:W-:Y:S01]  /*8130*/  STG.E.U8 desc[UR34][R30.64], R89 ;  /* 0x000000591e007986 */ /* 0x000fe2000c101122 */
[----:B------:R-:W-:Y:S02]  /*8140*/  IADD3 R56, P3, PT, R0, R56, RZ ;  /* 0x0000003800387210 */ /* 0x000fe40007f7e0ff */
[-C--:B------:R-:W-:Y:S01]  /*8150*/  LEA.HI.X.SX32 R49, R49, R62.reuse, 0x1, P0 ;  /* 0x0000003e31317211 */ /* 0x080fe200000f0eff */
[----:B------:R-:W-:Y:S01]  /*8160*/  STG.E.U8 desc[UR34][R32.64], R91 ;  /* 0x0000005b20007986 */ /* 0x000fe2000c101122 */
[----:B------:R-:W-:-:S02]  /*8170*/  LEA.HI.X.SX32 R53, R53, R62, 0x1, P1 ;  /* 0x0000003e35357211 */ /* 0x000fc400008f0eff */
[-C--:B------:R-:W-:Y:S01]  /*8180*/  LEA.HI.X.SX32 R55, R55, R62.reuse, 0x1, P2 ;  /* 0x0000003e37377211 */ /* 0x080fe200010f0eff */
[----:B------:R-:W-:Y:S01]  /*8190*/  STG.E.U8 desc[UR34][R34.64], R93 ;  /* 0x0000005d22007986 */ /* 0x000fe2000c101122 */
[----:B------:R-:W-:Y:S02]  /*81a0*/  LEA.HI.X.SX32 R57, R0, R62, 0x1, P3 ;  /* 0x0000003e00397211 */ /* 0x000fe400018f0eff */
[----:B------:R-:W-:Y:S01]  /*81b0*/  ISETP.GE.U32.AND P0, PT, R38, 0x40, PT ;  /* 0x000000402600780c */ /* 0x000fe20003f06070 */
[----:B------:R-:W-:Y:S01]  /*81c0*/  STG.E.U8 desc[UR34][R40.64], R95 ;  /* 0x0000005f28007986 */ /* 0x000fe2000c101122 */
[----:B0-----:R-:W-:-:S03]  /*81d0*/  IADD3 R2, P1, P2, R3, UR6, R6 ;  /* 0x0000000603027c10 */ /* 0x001fc6000fa3e006 */
[----:B------:R-:W-:Y:S01]  /*81e0*/  STG.E.U8 desc[UR34][R42.64], R97 ;  /* 0x000000612a007986 */ /* 0x000fe2000c101122 */
[----:B------:R-:W-:-:S03]  /*81f0*/  IADD3.X R3, PT, PT, R36, UR5, R7, P1, P2 ;  /* 0x0000000524037c10 */ /* 0x000fc60008fe4407 */
[----:B------:R-:W-:Y:S04]  /*8200*/  STG.E.U8 desc[UR34][R44.64], R99 ;  /* 0x000000632c007986 */ /* 0x000fe8000c101122 */
[----:B------:R-:W-:Y:S04]  /*8210*/  STG.E.U8 desc[UR34][R46.64], R101 ;  /* 0x000000652e007986 */ /* 0x000fe8000c101122 */
[----:B------:R-:W-:Y:S04]  /*8220*/  STG.E.U8 desc[UR34][R48.64], R103 ;  /* 0x0000006730007986 */ /* 0x000fe8000c101122 */
[----:B------:R-:W-:Y:S04]  /*8230*/  STG.E.U8 desc[UR34][R50.64], R105 ;  /* 0x0000006932007986 */ /* 0x000fe8000c101122 */
[----:B------:R-:W-:Y:S04]  /*8240*/  STG.E.U8 desc[UR34][R52.64], R107 ;  /* 0x0000006b34007986 */ /* 0x000fe8000c101122 */
[----:B------:R-:W-:Y:S04]  /*8250*/  STG.E.U8 desc[UR34][R54.64], R109 ;  /* 0x0000006d36007986 */ /* 0x000fe8000c101122 */
[----:B------:R-:W-:Y:S04]  /*8260*/  STG.E.U8 desc[UR34][R56.64], R111 ;  /* 0x0000006f38007986 */ /* 0x000fe8000c101122 */
[----:B------:R-:W-:Y:S01]  /*8270*/  STG.E.U8 desc[UR34][R58.64], R113 ;  /* 0x000000713a007986 */ /* 0x000fe2000c101122 */
[----:B------:R-:W-:Y:S06]  /*8280*/  BAR.SYNC.DEFER_BLOCKING 0x0 ;  /* 0x0000000000007b1d */ /* 0x000fec0000010000 */
[----:B------:R-:W-:Y:S02]  /*8290*/  STSM.16.M88 [R115], R182 ;  /* 0x000000b673007844 */ /* 0x000fe40000000000 */
[----:B------:R-:W-:Y:S06]  /*82a0*/  BAR.SYNC.DEFER_BLOCKING 0x0 ;  /* 0x0000000000007b1d */ /* 0x000fec0000010000 */
[----:B------:R-:W0:Y:S04]  /*82b0*/  LDSM.16.M88 R5, [R60+UR17] ;  /* 0x000000113c05783b */ /* 0x000e280008000000 */
[----:B0-----:R0:W-:Y:S01]  /*82c0*/  @!P0 STG.E desc[UR34][R2.64], R5 ;  /* 0x0000000502008986 */ /* 0x0011e2000c101922 */
[----:B------:R-:W-:Y:S06]  /*82d0*/  BAR.SYNC.DEFER_BLOCKING 0x0 ;  /* 0x0000000000007b1d */ /* 0x000fec0000010000 */
[----:B------:R-:W-:Y:S05]  /*82e0*/  BRA.U UP1, `(.L_x_19) ;  /* 0x0000000101a07547 */ /* 0x000fea000b800000 */
[----:B------:R-:W1:Y:S01]  /*82f0*/  S2UR UR5, SR_CgaCtaId ;  /* 0x00000000000579c3 */ /* 0x000e620000008800 */
[----:B------:R-:W-:Y:S01]  /*8300*/  NOP ;  /* 0x0000000000007918 */ /* 0x000fe20000000000 */
[----:B------:R-:W-:Y:S01]  /*8310*/  UMOV UR4, 0x50 ;  /* 0x0000005000047882 */ /* 0x000fe20000000000 */
[----:B------:R-:W-:Y:S02]  /*8320*/  IMAD.U32 R0, RZ, RZ, UR16 ;  /* 0x00000010ff007e24 */ /* 0x000fe4000f8e00ff */
[----:B0-----:R-:W-:Y:S02]  /*8330*/  IMAD.MOV.U32 R3, RZ, RZ, 0xf ;  /* 0x0000000fff037424 */ /* 0x001fe400078e00ff */
[----:B------:R-:W-:Y:S01]  /*8340*/  IMAD.MOV.U32 R7, RZ, RZ, 0x1 ;  /* 0x00000001ff077424 */ /* 0x000fe200078e00ff */
[----:B------:R-:W-:-:S04]  /*8350*/  LOP3.LUT R0, R0, 0xffff, RZ, 0xc0, !PT ;  /* 0x0000ffff00007812 */ /* 0x000fc800078ec0ff */
[----:B------:R-:W-:-:S05]  /*8360*/  SHF.R.U32.HI R0, RZ, 0x5, R0 ;  /* 0x00000005ff007819 */ /* 0x000fca0000011600 */
[----:B------:R-:W-:Y:S01]  /*8370*/  VIADD R2, R0, 0x10 ;  /* 0x0000001000027836 */ /* 0x000fe20000000000 */
[----:B------:R-:W-:Y:S01]  /*8380*/  SHF.L.U32 R0, R3, R0, RZ ;  /* 0x0000000003007219 */ /* 0x000fe200000006ff */
[----:B-1----:R-:W-:-:S03]  /*8390*/  ULEA UR6, UR5, UR4, 0x18 ;  /* 0x0000000405067291 */ /* 0x002fc6000f8ec0ff */
[----:B------:R-:W-:-:S04]  /*83a0*/  SHF.L.U32 R3, R7, R2, RZ ;  /* 0x0000000207037219 */ /* 0x000fc800000006ff */
[----:B------:R-:W-:Y:S02]  /*83b0*/  LOP3.LUT R0, R3, R0, RZ, 0xfc, !PT ;  /* 0x0000000003007212 */ /* 0x000fe400078efcff */
[----:B------:R-:W0:Y:S02]  /*83c0*/  LDS R5, [UR6] ;  /* 0x00000006ff057984 */ /* 0x000e240008000800 */
[C---:B------:R-:W-:Y:S02]  /*83d0*/  LOP3.LUT R2, R0.reuse, 0xffff, RZ, 0xc0, !PT ;  /* 0x0000ffff00027812 */ /* 0x040fe400078ec0ff */
[----:B0-----:R-:W-:-:S04]  /*83e0*/  LOP3.LUT R3, R0, 0xffff, R5, 0x80, !PT ;  /* 0x0000ffff00037812 */ /* 0x001fc800078e8005 */
[----:B------:R-:W-:-:S13]  /*83f0*/  ISETP.NE.AND P0, PT, R3, R2, PT ;  /* 0x000000020300720c */ /* 0x000fda0003f05270 */
[----:B------:R-:W-:Y:S05]  /*8400*/  @P0 BRA `(.L_x_20) ;  /* 0x0000000000500947 */ /* 0x000fea0003800000 */
[----:B------:R-:W-:Y:S02]  /*8410*/  SHF.R.U32.HI R5, RZ, 0x10, R5 ;  /* 0x00000010ff057819 */ /* 0x000fe40000011605 */
[----:B------:R-:W-:-:S04]  /*8420*/  SHF.R.U32.HI R2, RZ, 0x10, R0 ;  /* 0x00000010ff027819 */ /* 0x000fc80000011600 */
[----:B------:R-:W-:-:S04]  /*8430*/  LOP3.LUT R5, R5, R2, RZ, 0xc0, !PT ;  /* 0x0000000205057212 */ /* 0x000fc800078ec0ff */
[----:B------:R-:W-:-:S13]  /*8440*/  ISETP.NE.AND P0, PT, R5, R2, PT ;  /* 0x000000020500720c */ /* 0x000fda0003f05270 */
[----:B------:R-:W-:Y:S05]  /*8450*/  @P0 BRA `(.L_x_21) ;  /* 0x0000000000300947 */ /* 0x000fea0003800000 */
[----:B------:R-:W-:Y:S01]  /*8460*/  R2UR UR4, R0 ;  /* 0x00000000000472ca */ /* 0x000fe200000e0000 */
[----:B------:R-:W-:Y:S01]  /*8470*/  VOTEU.ANY UR5, UPT, PT ;  /* 0x0000000000057886 */ /* 0x000fe200038e0100 */
[----:B------:R-:W0:Y:S01]  /*8480*/  S2R R0, SR_LANEID ;  /* 0x0000000000007919 */ /* 0x000e220000000000 */
[----:B------:R-:W-:-:S10]  /*8490*/  UFLO.U32 UR5, UR5 ;  /* 0x00000005000572bd */ /* 0x000fd400080e0000 */
[----:B------:R-:W-:-:S06]  /*84a0*/  ULOP3.LUT UR4, URZ, UR4, URZ, 0x33, !UPT ;  /* 0x00000004ff047292 */ /* 0x000fcc000f8e33ff */
[----:B------:R-:W-:-:S04]  /*84b0*/  IMAD.U32 R2, RZ, RZ, UR4 ;  /* 0x00000004ff027e24 */ /* 0x000fc8000f8e00ff */
[----:B------:R-:W1:Y:S02]  /*84c0*/  REDUX UR7, R2 ;  /* 0x00000000020773c4 */ /* 0x000e640000000000 */
[----:B------:R2:W-:Y:S01]  /*84d0*/  UTCATOMSWS.AND URZ, UR4 ;  /* 0x0000000400ff79e3 */ /* 0x0005e20008000000 */
[----:B0-----:R-:W-:Y:S01]  /*84e0*/  ISETP.EQ.U32.AND P0, PT, R0, UR5, PT ;  /* 0x0000000500007c0c */ /* 0x001fe2000bf02070 */
[----:B-1----:R-:W-:-:S12]  /*84f0*/  IMAD.U32 R0, RZ, RZ, UR7 ;  /* 0x00000007ff007e24 */ /* 0x002fd8000f8e00ff */
[----:B------:R2:W-:Y:S01]  /*8500*/  @P0 ATOMS.AND RZ, [UR6], R0 ;  /* 0x00000000ffff098c */ /* 0x0005e2000a800006 */
[----:B------:R-:W-:Y:S05]  /*8510*/  BRA `(.L_x_19) ;  /* 0x0000000000147947 */ /* 0x000fea0003800000 */
.L_x_21:
[----:B------:R-:W-:-:S07]  /*8520*/  MOV R2, 0x8540 ;  /* 0x0000854000027802 */ /* 0x000fce0000000f00 */
[----:B------:R-:W-:Y:S05]  /*8530*/  CALL.REL.NOINC `($__internal_0_$__cuda_sm10x_tcgen05_guardrail_trap_col_being_dealloced_not_returned_by_alloc) ;  /* 0x0000000000447944 */ /* 0x000fea0003c00000 */
[----:B------:R-:W-:Y:S05]  /*8540*/  BRA `(.L_x_19) ;  /* 0x0000000000087947 */ /* 0x000fea0003800000 */
.L_x_20:
[----:B------:R-:W-:-:S07]  /*8550*/  MOV R2, 0x8570 ;  /* 0x0000857000027802 */ /* 0x000fce0000000f00 */
[----:B------:R-:W-:Y:S05]  /*8560*/  CALL.REL.NOINC `($__internal_2_$__cuda_sm10x_tcgen05_guardrail_trap_unallocated_columns_being_dealloced) ;  /* 0x0000000000507944 */ /* 0x000fea0003c00000 */
.L_x_19:
[----:B------:R-:W-:Y:S01]  /*8570*/  NOP ;  /* 0x0000000000007918 */ /* 0x000fe20000000000 */
[----:B--2---:R-:W-:Y:S05]  /*8580*/  EXIT ;  /* 0x000000000000794d */ /* 0x004fea0003800000 */
.L_x_8:
[----:B------:R-:W1:Y:S02]  /*8590*/  SYNCS.PHASECHK.TRANS64.TRYWAIT P0, [UR17+0x4000], RZ ;  /* 0x004000ffff0075a7 */ /* 0x000e640008001111 */
[----:B-1----:R-:W-:Y:S05]  /*85a0*/  @!P0 BRA `(.L_x_8) ;  /* 0xfffffffc00f88947 */ /* 0x002fea000383ffff */
[----:B------:R-:W-:Y:S05]  /*85b0*/  BRA `(.L_x_7) ;  /* 0xffffff9c00047947 */ /* 0x000fea000383ffff */
.L_x_13:
[----:B------:R-:W1:Y:S02]  /*85c0*/  SYNCS.PHASECHK.TRANS64.TRYWAIT P1, [UR17+0x9010], RZ ;  /* 0x009010ffff0075a7 */ /* 0x000e640008021111 */
[----:B-1----:R-:W-:Y:S05]  /*85d0*/  @!P1 BRA `(.L_x_13) ;  /* 0xfffffffc00f89947 */ /* 0x002fea000383ffff */
[----:B------:R-:W-:Y:S05]  /*85e0*/  BRA `(.L_x_22) ;  /* 0xffffffc4008c7947 */ /* 0x000fea000383ffff */
.L_x_14:
[----:B------:R-:W0:Y:S02]  /*85f0*/  SYNCS.PHASECHK.TRANS64.TRYWAIT P2, [UR14], R26 ;  /* 0x0000001aff0075a7 */ /* 0x000e24000804110e */
[----:B0-----:R-:W-:Y:S05]  /*8600*/  @!P2 BRA `(.L_x_14) ;  /* 0xfffffffc00f8a947 */ /* 0x001fea000383ffff */
[----:B------:R-:W-:Y:S05]  /*8610*/  BRA `(.L_x_23) ;  /* 0xffffffd000bc7947 */ /* 0x000fea000383ffff */
.L_x_18:
[----:B------:R-:W1:Y:S02]  /*8620*/  SYNCS.PHASECHK.TRANS64.TRYWAIT P0, [UR14], R4 ;  /* 0x00000004ff0075a7 */ /* 0x000e64000800110e */
[----:B-1----:R-:W-:Y:S05]  /*8630*/  @!P0 BRA `(.L_x_18) ;  /* 0xfffffffc00f88947 */ /* 0x002fea000383ffff */
[----:B------:R-:W-:Y:S05]  /*8640*/  BRA `(.L_x_17) ;  /* 0xffffffe000347947 */ /* 0x000fea000383ffff */
        .weak           $__internal_0_$__cuda_sm10x_tcgen05_guardrail_trap_col_being_dealloced_not_returned_by_alloc
        .type           $__internal_0_$__cuda_sm10x_tcgen05_guardrail_trap_col_being_dealloced_not_returned_by_alloc,@function
        .size           $__internal_0_$__cuda_sm10x_tcgen05_guardrail_trap_col_being_dealloced_not_returned_by_alloc,($__internal_1_$__cuda_sm10x_tcgen05_guardrail_trap_phase_invalid_during_alloc - $__internal_0_$__cuda_sm10x_tcgen05_guardrail_trap_col_being_dealloced_not_returned_by_alloc)
$__internal_0_$__cuda_sm10x_tcgen05_guardrail_trap_col_being_dealloced_not_returned_by_alloc:
[----:B------:R-:W-:Y:S05]  /*8650*/  BPT.TRAP 0x1 ;  /* 0x000000040000795c */ /* 0x000fea0000300000 */
[----:B------:R-:W-:-:S04]  /*8660*/  IMAD.MOV.U32 R3, RZ, RZ, 0x0 ;  /* 0x00000000ff037424 */ /* 0x000fc800078e00ff */
[----:B------:R-:W-:Y:S05]  /*8670*/  RET.REL.NODEC R2 `(attn_fwd) ;  /* 0xffffff7802607950 */ /* 0x000fea0003c3ffff */
        .weak           $__internal_1_$__cuda_sm10x_tcgen05_guardrail_trap_phase_invalid_during_alloc
        .type           $__internal_1_$__cuda_sm10x_tcgen05_guardrail_trap_phase_invalid_during_alloc,@function
        .size           $__internal_1_$__cuda_sm10x_tcgen05_guardrail_trap_phase_invalid_during_alloc,($__internal_2_$__cuda_sm10x_tcgen05_guardrail_trap_unallocated_columns_being_dealloced - $__internal_1_$__cuda_sm10x_tcgen05_guardrail_trap_phase_invalid_during_alloc)
$__internal_1_$__cuda_sm10x_tcgen05_guardrail_trap_phase_invalid_during_alloc:
[----:B------:R-:W-:Y:S05]  /*8680*/  BPT.TRAP 0x1 ;  /* 0x000000040000795c */ /* 0x000fea0000300000 */
[----:B------:R-:W-:-:S04]  /*8690*/  IMAD.MOV.U32 R3, RZ, RZ, 0x0 ;  /* 0x00000000ff037424 */ /* 0x000fc800078e00ff */
[----:B------:R-:W-:Y:S05]  /*86a0*/  RET.REL.NODEC R2 `(attn_fwd) ;  /* 0xffffff7802547950 */ /* 0x000fea0003c3ffff */
        .weak           $__internal_2_$__cuda_sm10x_tcgen05_guardrail_trap_unallocated_columns_being_dealloced
        .type           $__internal_2_$__cuda_sm10x_tcgen05_guardrail_trap_unallocated_columns_being_dealloced,@function
        .size           $__internal_2_$__cuda_sm10x_tcgen05_guardrail_trap_unallocated_columns_being_dealloced,(.L_x_27 - $__internal_2_$__cuda_sm10x_tcgen05_guardrail_trap_unallocated_columns_being_dealloced)
$__internal_2_$__cuda_sm10x_tcgen05_guardrail_trap_unallocated_columns_being_dealloced:
[----:B------:R-:W-:Y:S05]  /*86b0*/  BPT.TRAP 0x1 ;  /* 0x000000040000795c */ /* 0x000fea0000300000 */
[----:B------:R-:W-:-:S04]  /*86c0*/  IMAD.MOV.U32 R3, RZ, RZ, 0x0 ;  /* 0x00000000ff037424 */ /* 0x000fc800078e00ff */
[----:B------:R-:W-:Y:S05]  /*86d0*/  RET.REL.NODEC R2 `(attn_fwd) ;  /* 0xffffff7802487950 */ /* 0x000fea0003c3ffff */
.L_x_24:
[----:B------:R-:W-:-:S00]  /*86e0*/  BRA `(.L_x_24) ;  /* 0xfffffffc00fc7947 */ /* 0x000fc0000383ffff */
[----:B------:R-:W-:-:S00]  /*86f0*/  NOP ;  /* 0x0000000000007918 */ /* 0x000fc00000000000 */
        /* <DEDUP_REMOVED lines=8> */
.L_x_27:


//--------------------- .nv.global.init           --------------------------
	.section	.nv.global.init,"aw",@progbits
.nv.global.init:
	.type		_$_str,@object
	.size		_$_str,(.L_3 - _$_str)
_$_str:
        /*0000*/ 	.byte	0x5f, 0x5f, 0x43, 0x55, 0x44, 0x41, 0x5f, 0x46, 0x54, 0x5a, 0x00
.L_3:


//--------------------- .nv.shared.attn_fwd       --------------------------
	.section	.nv.shared.attn_fwd,"aw",@nobits
	.sectionflags	@""
	.align	16
	.zero		1024


//--------------------- .nv.shared.reserved.0     --------------------------
	.section	.nv.shared.reserved.0,"aw",@nobits
	.align	8
	.weak		__nv_reservedSMEM_offset_0_alias
	.size		__nv_reservedSMEM_offset_0_alias, 0, 64
	.other		__nv_reservedSMEM_offset_0_alias,@"STO_CUDA_RESERVED_SHARED STV_DEFAULT"
__nv_reservedSMEM_offset_0_alias:
	.zero		0
.nv.shared.reserved.0:
	.zero		64
	.weak		__nv_reservedSMEM_allocation_phase
	.type		__nv_reservedSMEM_allocation_phase,@object
	.size		__nv_reservedSMEM_allocation_phase,(.L_0 - __nv_reservedSMEM_allocation_phase)
__nv_reservedSMEM_allocation_phase:
	.zero		1
.L_0:
	.zero		7
	.weak		__nv_reservedSMEM_devtool_atexit_pc
	.type		__nv_reservedSMEM_devtool_atexit_pc,@object
	.size		__nv_reservedSMEM_devtool_atexit_pc,(__nv_reservedSMEM_allocation_mask - __nv_reservedSMEM_devtool_atexit_pc)
__nv_reservedSMEM_devtool_atexit_pc:
	.zero		8
	.weak		__nv_reservedSMEM_allocation_mask
	.type		__nv_reservedSMEM_allocation_mask,@object
	.size		__nv_reservedSMEM_allocation_mask,(.L_2 - __nv_reservedSMEM_allocation_mask)
__nv_reservedSMEM_allocation_mask:
	.zero		4
.L_2:


//--------------------- .nv.constant0.attn_fwd    --------------------------
	.section	.nv.constant0.attn_fwd,"a",@progbits
	.sectionflags	@""
	.align	4
.nv.constant0.attn_fwd:
	.zero		1032


//--------------------- SYMBOLS --------------------------

	.type		.nv.reservedSmem.offset0,@object
	.size		.nv.reservedSmem.offset0,0x4
	.type		.nv.reservedSmem.cap,@object
	.size		.nv.reservedSmem.cap,0x4
